	.target	sm_90a

	.elftype	@"ET_EXEC"


//--------------------- .note.nv.tkinfo           --------------------------
	.section	.note.nv.tkinfo,"",@"SHT_NOTE"
	.sectionflags	@"SHF_NOTE_NV_TKINFO"
	.tkinfo
        /*0018*/ 	.word	0x00000002
        /*0030*/ 	.string	""
        /*0030*/ 	.string	"ptxas"
        /*0030*/ 	.string	"Cuda compilation tools, release 13.0, V13.0.88"
        /*0030*/ 	.string	"Build cuda_13.0.r13.0/compiler.36424714_0"
        /*0030*/ 	.string	"-v  -suppress-debug-info  -lineinfo  -arch sm_90a "



//--------------------- .note.nv.cuinfo           --------------------------
	.section	.note.nv.cuinfo,"",@"SHT_NOTE"
	.sectionflags	@"SHF_NOTE_NV_CUINFO"
        /*0018*/ 	.short	0x0002
        /*001a*/ 	.short	0x005a
        /*001c*/ 	.short	0x0082
	.zero		2


//--------------------- .nv.info                  --------------------------
	.section	.nv.info,"",@"SHT_CUDA_INFO"
	.align	4


	//----- nvinfo : EIATTR_REGCOUNT
	.align		4
        /*0000*/ 	.byte	0x04, 0x2f
        /*0002*/ 	.short	(.L_1 - .L_0)
	.align		4
.L_0:
        /*0004*/ 	.word	index@(matmul_kernel)
        /*0008*/ 	.word	0x000000ff


	//----- nvinfo : EIATTR_FRAME_SIZE
	.align		4
.L_1:
        /*000c*/ 	.byte	0x04, 0x11
        /*000e*/ 	.short	(.L_3 - .L_2)
	.align		4
.L_2:
        /*0010*/ 	.word	index@(matmul_kernel)
        /*0014*/ 	.word	0x00000000


	//----- nvinfo : EIATTR_MIN_STACK_SIZE
	.align		4
.L_3:
        /*0018*/ 	.byte	0x04, 0x12
        /*001a*/ 	.short	(.L_5 - .L_4)
	.align		4
.L_4:
        /*001c*/ 	.word	index@(matmul_kernel)
        /*0020*/ 	.word	0x00000000
.L_5:


//--------------------- .nv.compat                --------------------------
	.section	.nv.compat,"",@"SHT_CUDA_COMPAT_INFO"
	.align	4
        /*0000*/ 	.byte	0x02, 0x09, 0x01, 0x00, 0x02, 0x02, 0x04, 0x00, 0x02, 0x05, 0x05, 0x00, 0x03, 0x07, 0x01, 0x01
        /*0010*/ 	.byte	0x02, 0x03, 0x00, 0x00, 0x02, 0x06, 0x01, 0x00, 0x04, 0x0b, 0x08, 0x00, 0x00, 0x00, 0x00, 0x00
        /*0020*/ 	.byte	0x00, 0x00, 0x00, 0x00


//--------------------- .nv.info.matmul_kernel    --------------------------
	.section	.nv.info.matmul_kernel,"",@"SHT_CUDA_INFO"
	.sectionflags	@""
	.align	4


	//----- nvinfo : EIATTR_CUDA_API_VERSION
	.align		4
        /*0000*/ 	.byte	0x04, 0x37
        /*0002*/ 	.short	(.L_7 - .L_6)
.L_6:
        /*0004*/ 	.word	0x00000082


	//----- nvinfo : EIATTR_KPARAM_INFO
	.align		4
.L_7:
        /*0008*/ 	.byte	0x04, 0x17
        /*000a*/ 	.short	(.L_9 - .L_8)
.L_8:
        /*000c*/ 	.word	0x00000000
        /*0010*/ 	.short	0x000d
        /*0012*/ 	.short	0x0048
        /*0014*/ 	.byte	0x00, 0xf4, 0x21, 0x00


	//----- nvinfo : EIATTR_KPARAM_INFO
	.align		4
.L_9:
        /*0018*/ 	.byte	0x04, 0x17
        /*001a*/ 	.short	(.L_11 - .L_10)
.L_10:
        /*001c*/ 	.word	0x00000000
        /*0020*/ 	.short	0x000c
        /*0022*/ 	.short	0x0040
        /*0024*/ 	.byte	0x00, 0xf4, 0x21, 0x00


	//----- nvinfo : EIATTR_KPARAM_INFO
	.align		4
.L_11:
        /*0028*/ 	.byte	0x04, 0x17
        /*002a*/ 	.short	(.L_13 - .L_12)
.L_12:
        /*002c*/ 	.word	0x00000000
        /*0030*/ 	.short	0x000b
        /*0032*/ 	.short	0x0038
        /*0034*/ 	.byte	0x00, 0xf0, 0x11, 0x00


	//----- nvinfo : EIATTR_KPARAM_INFO
	.align		4
.L_13:
        /*0038*/ 	.byte	0x04, 0x17
        /*003a*/ 	.short	(.L_15 - .L_14)
.L_14:
        /*003c*/ 	.word	0x00000000
        /*0040*/ 	.short	0x000a
        /*0042*/ 	.short	0x0034
        /*0044*/ 	.byte	0x00, 0xf0, 0x11, 0x00


	//----- nvinfo : EIATTR_KPARAM_INFO
	.align		4
.L_15:
        /*0048*/ 	.byte	0x04, 0x17
        /*004a*/ 	.short	(.L_17 - .L_16)
.L_16:
        /*004c*/ 	.word	0x00000000
        /*0050*/ 	.short	0x0009
        /*0052*/ 	.short	0x0030
        /*0054*/ 	.byte	0x00, 0xf0, 0x11, 0x00


	//----- nvinfo : EIATTR_KPARAM_INFO
	.align		4
.L_17:
        /*0058*/ 	.byte	0x04, 0x17
        /*005a*/ 	.short	(.L_19 - .L_18)
.L_18:
        /*005c*/ 	.word	0x00000000
        /*0060*/ 	.short	0x0008
        /*0062*/ 	.short	0x002c
        /*0064*/ 	.byte	0x00, 0xf0, 0x11, 0x00


	//----- nvinfo : EIATTR_KPARAM_INFO
	.align		4
.L_19:
        /*0068*/ 	.byte	0x04, 0x17
        /*006a*/ 	.short	(.L_21 - .L_20)
.L_20:
        /*006c*/ 	.word	0x00000000
        /*0070*/ 	.short	0x0007
        /*0072*/ 	.short	0x0028
        /*0074*/ 	.byte	0x00, 0xf0, 0x11, 0x00


	//----- nvinfo : EIATTR_KPARAM_INFO
	.align		4
.L_21:
        /*0078*/ 	.byte	0x04, 0x17
        /*007a*/ 	.short	(.L_23 - .L_22)
.L_22:
        /*007c*/ 	.word	0x00000000
        /*0080*/ 	.short	0x0006
        /*0082*/ 	.short	0x0024
        /*0084*/ 	.byte	0x00, 0xf0, 0x11, 0x00


	//----- nvinfo : EIATTR_KPARAM_INFO
	.align		4
.L_23:
        /*0088*/ 	.byte	0x04, 0x17
        /*008a*/ 	.short	(.L_25 - .L_24)
.L_24:
        /*008c*/ 	.word	0x00000000
        /*0090*/ 	.short	0x0005
        /*0092*/ 	.short	0x0020
        /*0094*/ 	.byte	0x00, 0xf0, 0x11, 0x00


	//----- nvinfo : EIATTR_KPARAM_INFO
	.align		4
.L_25:
        /*0098*/ 	.byte	0x04, 0x17
        /*009a*/ 	.short	(.L_27 - .L_26)
.L_26:
        /*009c*/ 	.word	0x00000000
        /*00a0*/ 	.short	0x0004
        /*00a2*/ 	.short	0x001c
        /*00a4*/ 	.byte	0x00, 0xf0, 0x11, 0x00


	//----- nvinfo : EIATTR_KPARAM_INFO
	.align		4
.L_27:
        /*00a8*/ 	.byte	0x04, 0x17
        /*00aa*/ 	.short	(.L_29 - .L_28)
.L_28:
        /*00ac*/ 	.word	0x00000000
        /*00b0*/ 	.short	0x0003
        /*00b2*/ 	.short	0x0018
        /*00b4*/ 	.byte	0x00, 0xf0, 0x11, 0x00


	//----- nvinfo : EIATTR_KPARAM_INFO
	.align		4
.L_29:
        /*00b8*/ 	.byte	0x04, 0x17
        /*00ba*/ 	.short	(.L_31 - .L_30)
.L_30:
        /*00bc*/ 	.word	0x00000000
        /*00c0*/ 	.short	0x0002
        /*00c2*/ 	.short	0x0010
        /*00c4*/ 	.byte	0x00, 0xf4, 0x21, 0x00


	//----- nvinfo : EIATTR_KPARAM_INFO
	.align		4
.L_31:
        /*00c8*/ 	.byte	0x04, 0x17
        /*00ca*/ 	.short	(.L_33 - .L_32)
.L_32:
        /*00cc*/ 	.word	0x00000000
        /*00d0*/ 	.short	0x0001
        /*00d2*/ 	.short	0x0008
        /*00d4*/ 	.byte	0x00, 0xf4, 0x21, 0x00


	//----- nvinfo : EIATTR_KPARAM_INFO
	.align		4
.L_33:
        /*00d8*/ 	.byte	0x04, 0x17
        /*00da*/ 	.short	(.L_35 - .L_34)
.L_34:
        /*00dc*/ 	.word	0x00000000
        /*00e0*/ 	.short	0x0000
        /*00e2*/ 	.short	0x0000
        /*00e4*/ 	.byte	0x00, 0xf4, 0x21, 0x00


	//----- nvinfo : EIATTR_SPARSE_MMA_MASK
	.align		4
.L_35:
        /*00e8*/ 	.byte	0x03, 0x50
        /*00ea*/ 	.short	0x0000


	//----- nvinfo : EIATTR_MAXREG_COUNT
	.align		4
        /*00ec*/ 	.byte	0x03, 0x1b
        /*00ee*/ 	.short	0x00ff


	//----- nvinfo : EIATTR_NUM_BARRIERS
	.align		4
        /*00f0*/ 	.byte	0x02, 0x4c
        /*00f2*/ 	.byte	0x01
	.zero		1


	//----- nvinfo : EIATTR_MERCURY_ISA_VERSION
	.align		4
        /*00f4*/ 	.byte	0x03, 0x5f
        /*00f6*/ 	.short	0x0101


	//----- nvinfo : EIATTR_EXIT_INSTR_OFFSETS
	.align		4
        /*00f8*/ 	.byte	0x04, 0x1c
        /*00fa*/ 	.short	(.L_37 - .L_36)


	//   ....[0]....
.L_36:
        /*00fc*/ 	.word	0x00008380


	//   ....[1]....
        /*0100*/ 	.word	0x000083a0


	//----- nvinfo : EIATTR_REQNTID
	.align		4
.L_37:
        /*0104*/ 	.byte	0x04, 0x10
        /*0106*/ 	.short	(.L_39 - .L_38)
.L_38:
        /*0108*/ 	.word	0x00000100
        /*010c*/ 	.word	0x00000001
        /*0110*/ 	.word	0x00000001


	//----- nvinfo : EIATTR_CBANK_PARAM_SIZE
	.align		4
.L_39:
        /*0114*/ 	.byte	0x03, 0x19
        /*0116*/ 	.short	0x0050


	//----- nvinfo : EIATTR_PARAM_CBANK
	.align		4
        /*0118*/ 	.byte	0x04, 0x0a
        /*011a*/ 	.short	(.L_41 - .L_40)
	.align		4
.L_40:
        /*011c*/ 	.word	index@(.nv.constant0.matmul_kernel)
        /*0120*/ 	.short	0x0210
        /*0122*/ 	.short	0x0050


	//----- nvinfo : EIATTR_SW_WAR
	.align		4
.L_41:
        /*0124*/ 	.byte	0x04, 0x36
        /*0126*/ 	.short	(.L_43 - .L_42)
.L_42:
        /*0128*/ 	.word	0x00000008
.L_43:


//--------------------- .nv.callgraph             --------------------------
	.section	.nv.callgraph,"",@"SHT_CUDA_CALLGRAPH"
	.align	4
	.sectionentsize	8
	.align		4
        /*0000*/ 	.word	0x00000000
	.align		4
        /*0004*/ 	.word	0xffffffff
	.align		4
        /*0008*/ 	.word	0x00000000
	.align		4
        /*000c*/ 	.word	0xfffffffe
	.align		4
        /*0010*/ 	.word	0x00000000
	.align		4
        /*0014*/ 	.word	0xfffffffd
	.align		4
        /*0018*/ 	.word	0x00000000
	.align		4
        /*001c*/ 	.word	0xfffffffc


//--------------------- .text.matmul_kernel       --------------------------
	.section	.text.matmul_kernel,"ax",@progbits
	.align	128
        .global         matmul_kernel
        .type           matmul_kernel,@function
        .size           matmul_kernel,(.L_x_3 - matmul_kernel)
        .other          matmul_kernel,@"STO_CUDA_ENTRY STV_DEFAULT"
matmul_kernel:
.text.matmul_kernel:
[----:B------:R-:W-:Y:S08]  /*0000*/  LDC R1, c[0x0][0x28] ;  /* 0x00000a00ff017b82 */ /* 0x000ff00000000800 */
[----:B------:R-:W1:Y:S01]  /*0010*/  LDC.64 R130, c[0x0][0x228] ;  /* 0x00008a00ff827b82 */ /* 0x000e620000000a00 */
[----:B------:R-:W2:Y:S01]  /*0020*/  S2R R5, SR_CTAID.X ;  /* 0x0000000000057919 */ /* 0x000ea20000002500 */
[----:B------:R-:W-:Y:S01]  /*0030*/  ULDC.64 UR10, c[0x0][0x218] ;  /* 0x00008600000a7ab9 */ /* 0x000fe20000000a00 */
[----:B------:R-:W-:Y:S01]  /*0040*/  ULDC.64 UR8, c[0x0][0x210] ;  /* 0x0000840000087ab9 */ /* 0x000fe20000000a00 */
[----:B------:R-:W-:Y:S01]  /*0050*/  ULDC UR5, c[0x0][0x240] ;  /* 0x0000900000057ab9 */ /* 0x000fe20000000800 */
[----:B------:R-:W3:Y:S01]  /*0060*/  S2R R80, SR_TID.X ;  /* 0x0000000000507919 */ /* 0x000ee20000002100 */
[----:B------:R-:W-:Y:S01]  /*0070*/  UMOV UR7, 0x400 ;  /* 0x0000040000077882 */ /* 0x000fe20000000000 */
[----:B------:R-:W-:Y:S01]  /*0080*/  ULDC.64 UR14, c[0x0][0x208] ;  /* 0x00008200000e7ab9 */ /* 0x000fe20000000a00 */
[----:B------:R-:W4:Y:S08]  /*0090*/  LDC.64 R56, c[0x0][0x238] ;  /* 0x00008e00ff387b82 */ /* 0x000f300000000a00 */
[----:B------:R-:W5:Y:S01]  /*00a0*/  LDC.64 R76, c[0x0][0x230] ;  /* 0x00008c00ff4c7b82 */ /* 0x000f620000000a00 */
[----:B-1----:R-:W-:Y:S01]  /*00b0*/  VIADD R0, R131, 0x3f ;  /* 0x0000003f83007836 */ /* 0x002fe20000000000 */
[----:B------:R-:W-:-:S06]  /*00c0*/  IABS R11, R130 ;  /* 0x00000082000b7213 */ /* 0x000fcc0000000000 */
[----:B------:R-:W1:Y:S01]  /*00d0*/  S2UR UR4, SR_CgaCtaId ;  /* 0x00000000000479c3 */ /* 0x000e620000008800 */
[----:B------:R-:W-:-:S04]  /*00e0*/  SHF.R.S32.HI R3, RZ, 0x1f, R0 ;  /* 0x0000001fff037819 */ /* 0x000fc80000011400 */
[----:B------:R-:W-:Y:S02]  /*00f0*/  LEA.HI R3, R3, R0, RZ, 0x6 ;  /* 0x0000000003037211 */ /* 0x000fe400078f30ff */
[----:B--2---:R-:W-:Y:S02]  /*0100*/  IABS R8, R5 ;  /* 0x0000000500087213 */ /* 0x004fe40000000000 */
[----:B------:R-:W-:Y:S02]  /*0110*/  SHF.R.S32.HI R3, RZ, 0x6, R3 ;  /* 0x00000006ff037819 */ /* 0x000fe40000011403 */
[----:B---3--:R-:W-:Y:S01]  /*0120*/  LOP3.LUT R147, R80, 0x3f, RZ, 0xc0, !PT ;  /* 0x0000003f50937812 */ /* 0x008fe200078ec0ff */
[----:B-----5:R-:W-:Y:S01]  /*0130*/  VIADD R210, R76, 0xffffff80 ;  /* 0xffffff804cd27836 */ /* 0x020fe20000000000 */
[----:B------:R-:W-:Y:S01]  /*0140*/  LOP3.LUT R247, R80, 0x7f, RZ, 0xc0, !PT ;  /* 0x0000007f50f77812 */ /* 0x000fe200078ec0ff */
[----:B------:R-:W-:-:S04]  /*0150*/  IMAD.SHL.U32 R4, R3, 0x8, RZ ;  /* 0x0000000803047824 */ /* 0x000fc800078e00ff */
[----:B----4-:R-:W-:Y:S01]  /*0160*/  IMAD R197, R247, R57, RZ ;  /* 0x00000039f7c57224 */ /* 0x010fe200078e02ff */
[-C--:B------:R-:W-:Y:S02]  /*0170*/  IABS R7, R4.reuse ;  /* 0x0000000400077213 */ /* 0x080fe40000000000 */
[----:B------:R-:W-:Y:S01]  /*0180*/  IABS R10, R4 ;  /* 0x00000004000a7213 */ /* 0x000fe20000000000 */
[----:B-1----:R-:W-:Y:S01]  /*0190*/  ULEA UR7, UR4, UR7, 0x18 ;  /* 0x0000000704077291 */ /* 0x002fe2000f8ec03f */
[----:B------:R-:W1:Y:S08]  /*01a0*/  I2F.RP R0, R7 ;  /* 0x0000000700007306 */ /* 0x000e700000209400 */
[----:B-1----:R-:W1:Y:S02]  /*01b0*/  MUFU.RCP R0, R0 ;  /* 0x0000000000007308 */ /* 0x002e640000001000 */
[----:B-1----:R-:W-:-:S02]  /*01c0*/  VIADD R2, R0, 0xffffffe ;  /* 0x0ffffffe00027836 */ /* 0x002fc40000000000 */
[----:B------:R-:W-:Y:S01]  /*01d0*/  IMAD.MOV R0, RZ, RZ, -R10 ;  /* 0x000000ffff007224 */ /* 0x000fe200078e0a0a */
[----:B------:R-:W-:-:S03]  /*01e0*/  IABS R10, R131 ;  /* 0x00000083000a7213 */ /* 0x000fc60000000000 */
[----:B------:R1:W2:Y:S02]  /*01f0*/  F2I.FTZ.U32.TRUNC.NTZ R3, R2 ;  /* 0x0000000200037305 */ /* 0x0002a4000021f000 */
[----:B-1----:R-:W-:Y:S02]  /*0200*/  IMAD.MOV.U32 R2, RZ, RZ, RZ ;  /* 0x000000ffff027224 */ /* 0x002fe400078e00ff */
[----:B--2---:R-:W-:-:S04]  /*0210*/  IMAD.MOV R6, RZ, RZ, -R3 ;  /* 0x000000ffff067224 */ /* 0x004fc800078e0a03 */
[----:B------:R-:W-:Y:S02]  /*0220*/  IMAD R9, R6, R7, RZ ;  /* 0x0000000706097224 */ /* 0x000fe400078e02ff */
[----:B------:R-:W-:Y:S02]  /*0230*/  IMAD.MOV.U32 R6, RZ, RZ, R8 ;  /* 0x000000ffff067224 */ /* 0x000fe400078e0008 */
[----:B------:R-:W-:-:S06]  /*0240*/  IMAD.HI.U32 R3, R3, R9, R2 ;  /* 0x0000000903037227 */ /* 0x000fcc00078e0002 */
[----:B------:R-:W-:-:S04]  /*0250*/  IMAD.HI.U32 R3, R3, R6, RZ ;  /* 0x0000000603037227 */ /* 0x000fc800078e00ff */
[----:B------:R-:W-:-:S05]  /*0260*/  IMAD R0, R3, R0, R6 ;  /* 0x0000000003007224 */ /* 0x000fca00078e0206 */
[----:B------:R-:W-:-:S13]  /*0270*/  ISETP.GT.U32.AND P1, PT, R7, R0, PT ;  /* 0x000000000700720c */ /* 0x000fda0003f24070 */
[----:B------:R-:W-:Y:S02]  /*0280*/  @!P1 IMAD.IADD R0, R0, 0x1, -R7 ;  /* 0x0000000100009824 */ /* 0x000fe400078e0a07 */
[----:B------:R-:W-:Y:S01]  /*0290*/  @!P1 VIADD R3, R3, 0x1 ;  /* 0x0000000103039836 */ /* 0x000fe20000000000 */
[----:B------:R-:W-:Y:S02]  /*02a0*/  ISETP.NE.AND P1, PT, R4, RZ, PT ;  /* 0x000000ff0400720c */ /* 0x000fe40003f25270 */
[----:B------:R-:W-:Y:S02]  /*02b0*/  ISETP.GE.U32.AND P0, PT, R0, R7, PT ;  /* 0x000000070000720c */ /* 0x000fe40003f06070 */
[----:B------:R-:W-:-:S04]  /*02c0*/  LOP3.LUT R0, R5, R4, RZ, 0x3c, !PT ;  /* 0x0000000405007212 */ /* 0x000fc800078e3cff */
[----:B------:R-:W-:Y:S01]  /*02d0*/  ISETP.GE.AND P2, PT, R0, RZ, PT ;  /* 0x000000ff0000720c */ /* 0x000fe20003f46270 */
[----:B------:R-:W-:-:S06]  /*02e0*/  VIADD R0, R130, 0x3f ;  /* 0x0000003f82007836 */ /* 0x000fcc0000000000 */
[----:B------:R-:W-:-:S04]  /*02f0*/  @P0 VIADD R3, R3, 0x1 ;  /* 0x0000000103030836 */ /* 0x000fc80000000000 */
[----:B------:R-:W-:Y:S01]  /*0300*/  IMAD.MOV.U32 R2, RZ, RZ, R3 ;  /* 0x000000ffff027224 */ /* 0x000fe200078e0003 */
[----:B------:R-:W-:-:S03]  /*0310*/  SHF.R.S32.HI R3, RZ, 0x1f, R0 ;  /* 0x0000001fff037819 */ /* 0x000fc60000011400 */
[----:B------:R-:W-:Y:S01]  /*0320*/  @!P2 IMAD.MOV R2, RZ, RZ, -R2 ;  /* 0x000000ffff02a224 */ /* 0x000fe200078e0a02 */
[----:B------:R-:W-:Y:S02]  /*0330*/  @!P1 LOP3.LUT R2, RZ, R4, RZ, 0x33, !PT ;  /* 0x00000004ff029212 */ /* 0x000fe400078e33ff */
[----:B------:R-:W-:-:S03]  /*0340*/  LEA.HI R3, R3, R0, RZ, 0x6 ;  /* 0x0000000003037211 */ /* 0x000fc600078f30ff */
[----:B------:R-:W-:Y:S02]  /*0350*/  IMAD.SHL.U32 R19, R2, 0x8, RZ ;  /* 0x0000000802137824 */ /* 0x000fe400078e00ff */
[----:B------:R-:W-:-:S03]  /*0360*/  IMAD.MOV R2, RZ, RZ, -R2 ;  /* 0x000000ffff027224 */ /* 0x000fc600078e0a02 */
[----:B------:R-:W-:Y:S01]  /*0370*/  LEA.HI.SX32 R3, R3, -R19, 0x1a ;  /* 0x8000001303037211 */ /* 0x000fe200078fd2ff */
[----:B------:R-:W-:Y:S02]  /*0380*/  IMAD R16, R4, R2, R5 ;  /* 0x0000000204107224 */ /* 0x000fe400078e0205 */
[----:B------:R-:W-:Y:S01]  /*0390*/  IMAD.MOV.U32 R2, RZ, RZ, RZ ;  /* 0x000000ffff027224 */ /* 0x000fe200078e00ff */
[----:B------:R-:W-:Y:S02]  /*03a0*/  VIMNMX R15, R3, 0x8, PT ;  /* 0x00000008030f7848 */ /* 0x000fe40003fe0100 */
[----:B------:R-:W-:Y:S02]  /*03b0*/  IABS R4, R16 ;  /* 0x0000001000047213 */ /* 0x000fe40000000000 */
[----:B------:R-:W-:-:S04]  /*03c0*/  IABS R7, R15 ;  /* 0x0000000f00077213 */ /* 0x000fc80000000000 */
[----:B------:R-:W1:Y:S08]  /*03d0*/  I2F.RP R0, R7 ;  /* 0x0000000700007306 */ /* 0x000e700000209400 */
[----:B-1----:R-:W1:Y:S02]  /*03e0*/  MUFU.RCP R0, R0 ;  /* 0x0000000000007308 */ /* 0x002e640000001000 */
[----:B-1----:R-:W-:-:S06]  /*03f0*/  VIADD R3, R0, 0xffffffe ;  /* 0x0ffffffe00037836 */ /* 0x002fcc0000000000 */
[----:B------:R-:W1:Y:S02]  /*0400*/  F2I.FTZ.U32.TRUNC.NTZ R3, R3 ;  /* 0x0000000300037305 */ /* 0x000e64000021f000 */
[----:B-1----:R-:W-:-:S04]  /*0410*/  IMAD.MOV R6, RZ, RZ, -R3 ;  /* 0x000000ffff067224 */ /* 0x002fc800078e0a03 */
[----:B------:R-:W-:Y:S01]  /*0420*/  IMAD R5, R6, R7, RZ ;  /* 0x0000000706057224 */ /* 0x000fe200078e02ff */
[----:B------:R-:W-:-:S03]  /*0430*/  IABS R6, R15 ;  /* 0x0000000f00067213 */ /* 0x000fc60000000000 */
[----:B------:R-:W-:Y:S02]  /*0440*/  IMAD.HI.U32 R2, R3, R5, R2 ;  /* 0x0000000503027227 */ /* 0x000fe400078e0002 */
[----:B------:R-:W1:Y:S02]  /*0450*/  I2F.RP R3, R10 ;  /* 0x0000000a00037306 */ /* 0x000e640000209400 */
[----:B------:R-:W-:Y:S02]  /*0460*/  IMAD.MOV.U32 R5, RZ, RZ, R4 ;  /* 0x000000ffff057224 */ /* 0x000fe400078e0004 */
[----:B------:R-:W-:Y:S02]  /*0470*/  IMAD.MOV R0, RZ, RZ, -R6 ;  /* 0x000000ffff007224 */ /* 0x000fe400078e0a06 */
[----:B------:R-:W-:Y:S02]  /*0480*/  IMAD.HI.U32 R2, R2, R5, RZ ;  /* 0x0000000502027227 */ /* 0x000fe400078e00ff */
[----:B------:R-:W2:Y:S02]  /*0490*/  I2F.RP R4, R11 ;  /* 0x0000000b00047306 */ /* 0x000ea40000209400 */
[----:B------:R-:W-:Y:S01]  /*04a0*/  IMAD R0, R2, R0, R5 ;  /* 0x0000000002007224 */ /* 0x000fe200078e0205 */
[----:B------:R-:W-:-:S04]  /*04b0*/  SHF.R.U32.HI R5, RZ, 0x7, R80 ;  /* 0x00000007ff057819 */ /* 0x000fc80000011650 */
[----:B------:R-:W-:Y:S01]  /*04c0*/  ISETP.GT.U32.AND P1, PT, R7, R0, PT ;  /* 0x000000000700720c */ /* 0x000fe20003f24070 */
[----:B-1----:R-:W1:Y:S01]  /*04d0*/  MUFU.RCP R3, R3 ;  /* 0x0000000300037308 */ /* 0x002e620000001000 */
[----:B------:R-:W-:-:S07]  /*04e0*/  SGXT.U32 R5, R5, 0x1 ;  /* 0x000000010505781a */ /* 0x000fce0000000000 */
[----:B--2---:R-:W2:Y:S04]  /*04f0*/  MUFU.RCP R4, R4 ;  /* 0x0000000400047308 */ /* 0x004ea80000001000 */
[----:B------:R-:W-:Y:S02]  /*0500*/  @!P1 IMAD.IADD R0, R0, 0x1, -R7 ;  /* 0x0000000100009824 */ /* 0x000fe400078e0a07 */
[----:B------:R-:W-:Y:S01]  /*0510*/  @!P1 VIADD R2, R2, 0x1 ;  /* 0x0000000102029836 */ /* 0x000fe20000000000 */
[----:B------:R-:W-:Y:S02]  /*0520*/  ISETP.NE.AND P1, PT, R15, RZ, PT ;  /* 0x000000ff0f00720c */ /* 0x000fe40003f25270 */
[----:B------:R-:W-:Y:S01]  /*0530*/  ISETP.GE.U32.AND P0, PT, R0, R7, PT ;  /* 0x000000070000720c */ /* 0x000fe20003f06070 */
[----:B-1----:R-:W-:Y:S01]  /*0540*/  VIADD R6, R3, 0xffffffe ;  /* 0x0ffffffe03067836 */ /* 0x002fe20000000000 */
[----:B------:R-:W-:-:S02]  /*0550*/  LOP3.LUT R0, R16, R15, RZ, 0x3c, !PT ;  /* 0x0000000f10007212 */ /* 0x000fc400078e3cff */
[----:B------:R-:W-:Y:S01]  /*0560*/  SHF.R.S32.HI R7, RZ, 0x7, R80 ;  /* 0x00000007ff077819 */ /* 0x000fe20000011450 */
[----:B------:R1:W3:Y:S01]  /*0570*/  F2I.FTZ.U32.TRUNC.NTZ R3, R6 ;  /* 0x0000000600037305 */ /* 0x0002e2000021f000 */
[----:B------:R-:W-:Y:S01]  /*0580*/  ISETP.GE.AND P2, PT, R0, RZ, PT ;  /* 0x000000ff0000720c */ /* 0x000fe20003f46270 */
[----:B--2---:R-:W-:-:S06]  /*0590*/  VIADD R4, R4, 0xffffffe ;  /* 0x0ffffffe04047836 */ /* 0x004fcc0000000000 */
[----:B------:R-:W-:Y:S02]  /*05a0*/  @P0 VIADD R2, R2, 0x1 ;  /* 0x0000000102020836 */ /* 0x000fe40000000000 */
[C---:B-1----:R-:W-:Y:S02]  /*05b0*/  IMAD.SHL.U32 R6, R80.reuse, 0x4, RZ ;  /* 0x0000000450067824 */ /* 0x042fe400078e00ff */
[----:B------:R-:W-:Y:S01]  /*05c0*/  IMAD.MOV.U32 R17, RZ, RZ, R2 ;  /* 0x000000ffff117224 */ /* 0x000fe200078e0002 */
[----:B------:R-:W-:Y:S01]  /*05d0*/  LOP3.LUT R2, R80, 0x60, RZ, 0xc0, !PT ;  /* 0x0000006050027812 */ /* 0x000fe200078ec0ff */
[----:B---3--:R-:W-:Y:S02]  /*05e0*/  IMAD.MOV R13, RZ, RZ, -R3 ;  /* 0x000000ffff0d7224 */ /* 0x008fe400078e0a03 */
[----:B------:R-:W-:Y:S01]  /*05f0*/  @!P2 IMAD.MOV R17, RZ, RZ, -R17 ;  /* 0x000000ffff11a224 */ /* 0x000fe200078e0a11 */
[----:B------:R-:W-:Y:S01]  /*0600*/  @!P1 LOP3.LUT R17, RZ, R15, RZ, 0x33, !PT ;  /* 0x0000000fff119212 */ /* 0x000fe200078e33ff */
[----:B------:R-:W-:-:S04]  /*0610*/  IMAD R13, R13, R10, RZ ;  /* 0x0000000a0d0d7224 */ /* 0x000fc800078e02ff */
[----:B------:R-:W-:-:S05]  /*0620*/  IMAD.SHL.U32 R0, R17, 0x40, RZ ;  /* 0x0000004011007824 */ /* 0x000fca00078e00ff */
[----:B------:R-:W-:Y:S02]  /*0630*/  LOP3.LUT R14, R0, R5, RZ, 0xfc, !PT ;  /* 0x00000005000e7212 */ /* 0x000fe400078efcff */
[----:B------:R-:W-:Y:S02]  /*0640*/  LOP3.LUT R5, R6, 0x7c, RZ, 0xc0, !PT ;  /* 0x0000007c06057812 */ /* 0x000fe400078ec0ff */
[----:B------:R-:W-:Y:S02]  /*0650*/  LOP3.LUT R23, R14, 0x3e, RZ, 0xfc, !PT ;  /* 0x0000003e0e177812 */ /* 0x000fe400078efcff */
[----:B------:R-:W-:Y:S01]  /*0660*/  IABS R18, R14 ;  /* 0x0000000e00127213 */ /* 0x000fe20000000000 */
[----:B------:R-:W-:Y:S01]  /*0670*/  IMAD R12, R2, 0x100, R5 ;  /* 0x00000100020c7824 */ /* 0x000fe200078e0205 */
[----:B------:R-:W-:Y:S01]  /*0680*/  IABS R9, R23 ;  /* 0x0000001700097213 */ /* 0x000fe20000000000 */
[----:B------:R-:W-:Y:S01]  /*0690*/  IMAD.MOV.U32 R2, RZ, RZ, RZ ;  /* 0x000000ffff027224 */ /* 0x000fe200078e00ff */
[----:B------:R1:W2:Y:S01]  /*06a0*/  F2I.FTZ.U32.TRUNC.NTZ R5, R4 ;  /* 0x0000000400057305 */ /* 0x0002a2000021f000 */
[----:B------:R-:W-:-:S02]  /*06b0*/  LOP3.LUT R21, R14, 0x2, RZ, 0xfc, !PT ;  /* 0x000000020e157812 */ /* 0x000fc400078efcff */
[----:B------:R-:W-:Y:S01]  /*06c0*/  IMAD.HI.U32 R13, R3, R13, R2 ;  /* 0x0000000d030d7227 */ /* 0x000fe200078e0002 */
[C---:B------:R-:W-:Y:S02]  /*06d0*/  LOP3.LUT R2, R80.reuse, 0xc0, RZ, 0xc0, !PT ;  /* 0x000000c050027812 */ /* 0x040fe400078ec0ff */
[----:B------:R-:W-:Y:S01]  /*06e0*/  ISETP.GE.AND P3, PT, R23, RZ, PT ;  /* 0x000000ff1700720c */ /* 0x000fe20003f66270 */
[----:B------:R-:W-:Y:S01]  /*06f0*/  IMAD.SHL.U32 R3, R80, 0x10, RZ ;  /* 0x0000001050037824 */ /* 0x000fe200078e00ff */
[----:B------:R-:W-:Y:S01]  /*0700*/  SHF.R.U32.HI R8, RZ, 0x4, R2 ;  /* 0x00000004ff087819 */ /* 0x000fe20000011602 */
[----:B------:R-:W-:Y:S01]  /*0710*/  IMAD.HI.U32 R2, R13, R9, RZ ;  /* 0x000000090d027227 */ /* 0x000fe200078e00ff */
[----:B------:R-:W-:Y:S02]  /*0720*/  LOP3.LUT R22, R14, 0x4, RZ, 0xfc, !PT ;  /* 0x000000040e167812 */ /* 0x000fe400078efcff */
[----:B------:R-:W-:Y:S02]  /*0730*/  LOP3.LUT R6, R3, 0x70, RZ, 0xc0, !PT ;  /* 0x0000007003067812 */ /* 0x000fe400078ec0ff */
[----:B------:R-:W-:Y:S01]  /*0740*/  SGXT R3, R7, 0x1 ;  /* 0x000000010703781a */ /* 0x000fe20000000200 */
[----:B------:R-:W-:Y:S01]  /*0750*/  IMAD R7, R147, 0x80, R8 ;  /* 0x0000008093077824 */ /* 0x000fe200078e0208 */
[----:B------:R-:W-:Y:S01]  /*0760*/  ISETP.GE.AND P6, PT, R21, RZ, PT ;  /* 0x000000ff1500720c */ /* 0x000fe20003fc6270 */
[----:B------:R-:W-:Y:S01]  /*0770*/  IMAD.MOV R8, RZ, RZ, -R2 ;  /* 0x000000ffff087224 */ /* 0x000fe200078e0a02 */
[----:B------:R-:W-:Y:S01]  /*0780*/  LOP3.LUT R3, R12, 0x90, R3, 0x78, !PT ;  /* 0x000000900c037812 */ /* 0x000fe200078e7803 */
[----:B------:R-:W-:Y:S01]  /*0790*/  IMAD.IADD R2, R6, 0x1, R7 ;  /* 0x0000000106027824 */ /* 0x000fe200078e0207 */
[----:B------:R-:W-:Y:S01]  /*07a0*/  LOP3.LUT R24, R14, 0xc, RZ, 0xfc, !PT ;  /* 0x0000000c0e187812 */ /* 0x000fe200078efcff */
[----:B------:R-:W-:Y:S01]  /*07b0*/  IMAD.MOV.U32 R7, RZ, RZ, R18 ;  /* 0x000000ffff077224 */ /* 0x000fe200078e0012 */
[----:B------:R-:W-:Y:S01]  /*07c0*/  IABS R18, R22 ;  /* 0x0000001600127213 */ /* 0x000fe20000000000 */
[----:B------:R-:W-:Y:S01]  /*07d0*/  IMAD R12, R10, R8, R9 ;  /* 0x000000080a0c7224 */ /* 0x000fe200078e0209 */
[----:B------:R-:W-:Y:S01]  /*07e0*/  IABS R8, R21 ;  /* 0x0000001500087213 */ /* 0x000fe20000000000 */
[----:B-1----:R-:W-:Y:S01]  /*07f0*/  IMAD.HI.U32 R4, R13, R7, RZ ;  /* 0x000000070d047227 */ /* 0x002fe200078e00ff */
[----:B------:R-:W-:-:S02]  /*0800*/  LOP3.LUT R25, R14, 0xe, RZ, 0xfc, !PT ;  /* 0x0000000e0e197812 */ /* 0x000fc400078efcff */
[----:B------:R-:W-:Y:S01]  /*0810*/  ISETP.GT.U32.AND P0, PT, R10, R12, PT ;  /* 0x0000000c0a00720c */ /* 0x000fe20003f04070 */
[----:B------:R-:W-:Y:S01]  /*0820*/  IMAD.MOV R4, RZ, RZ, -R4 ;  /* 0x000000ffff047224 */ /* 0x000fe200078e0a04 */
[----:B------:R-:W-:Y:S01]  /*0830*/  IABS R21, R25 ;  /* 0x0000001900157213 */ /* 0x000fe20000000000 */
[----:B------:R-:W-:Y:S01]  /*0840*/  IMAD.MOV R6, RZ, RZ, -R17 ;  /* 0x000000ffff067224 */ /* 0x000fe200078e0a11 */
[----:B------:R-:W-:Y:S01]  /*0850*/  LOP3.LUT R27, R14, 0x10, RZ, 0xfc, !PT ;  /* 0x000000100e1b7812 */ /* 0x000fe200078efcff */
[----:B------:R-:W-:Y:S01]  /*0860*/  IMAD R7, R10, R4, R7 ;  /* 0x000000040a077224 */ /* 0x000fe200078e0207 */
[C---:B------:R-:W-:Y:S01]  /*0870*/  LOP3.LUT R28, R14.reuse, 0x12, RZ, 0xfc, !PT ;  /* 0x000000120e1c7812 */ /* 0x040fe200078efcff */
[----:B------:R-:W-:Y:S01]  /*0880*/  IMAD R6, R15, R6, R16 ;  /* 0x000000060f067224 */ /* 0x000fe200078e0210 */
[----:B------:R-:W-:Y:S01]  /*0890*/  LOP3.LUT R29, R14, 0x1c, RZ, 0xfc, !PT ;  /* 0x0000001c0e1d7812 */ /* 0x000fe200078efcff */
[----:B------:R-:W-:Y:S01]  /*08a0*/  IMAD.MOV.U32 R16, RZ, RZ, R8 ;  /* 0x000000ffff107224 */ /* 0x000fe200078e0008 */
[----:B------:R-:W-:Y:S01]  /*08b0*/  ISETP.GT.U32.AND P1, PT, R10, R7, PT ;  /* 0x000000070a00720c */ /* 0x000fe20003f24070 */
[----:B--2---:R-:W-:Y:S01]  /*08c0*/  IMAD.MOV R20, RZ, RZ, -R5 ;  /* 0x000000ffff147224 */ /* 0x004fe200078e0a05 */
[----:B------:R-:W-:Y:S01]  /*08d0*/  IABS R23, R28 ;  /* 0x0000001c00177213 */ /* 0x000fe20000000000 */
[----:B------:R-:W-:Y:S01]  /*08e0*/  @!P0 IMAD.IADD R12, R12, 0x1, -R10 ;  /* 0x000000010c0c8824 */ /* 0x000fe200078e0a0a */
[----:B------:R-:W-:Y:S01]  /*08f0*/  ISETP.GE.AND P0, PT, R22, RZ, PT ;  /* 0x000000ff1600720c */ /* 0x000fe20003f06270 */
[----:B------:R-:W-:Y:S01]  /*0900*/  IMAD.HI.U32 R8, R13, R16, RZ ;  /* 0x000000100d087227 */ /* 0x000fe200078e00ff */
[----:B------:R-:W-:-:S02]  /*0910*/  LOP3.LUT R31, R14, 0x20, RZ, 0xfc, !PT ;  /* 0x000000200e1f7812 */ /* 0x000fc400078efcff */
[----:B------:R-:W-:Y:S01]  /*0920*/  ISETP.GT.U32.AND P4, PT, R10, R12, PT ;  /* 0x0000000c0a00720c */ /* 0x000fe20003f84070 */
[----:B------:R-:W-:Y:S01]  /*0930*/  IMAD.MOV.U32 R4, RZ, RZ, RZ ;  /* 0x000000ffff047224 */ /* 0x000fe200078e00ff */
[----:B------:R-:W-:Y:S01]  /*0940*/  LOP3.LUT R33, R14, 0x24, RZ, 0xfc, !PT ;  /* 0x000000240e217812 */ /* 0x000fe200078efcff */
[----:B------:R-:W-:Y:S01]  /*0950*/  IMAD R15, R20, R11, RZ ;  /* 0x0000000b140f7224 */ /* 0x000fe200078e02ff */
[C---:B------:R-:W-:Y:S01]  /*0960*/  LOP3.LUT R35, R14.reuse, 0x26, RZ, 0xfc, !PT ;  /* 0x000000260e237812 */ /* 0x040fe200078efcff */
[----:B------:R-:W-:Y:S01]  /*0970*/  IMAD.MOV R17, RZ, RZ, -R8 ;  /* 0x000000ffff117224 */ /* 0x000fe200078e0a08 */
[C---:B------:R-:W-:Y:S01]  /*0980*/  LOP3.LUT R8, R14.reuse, 0x8, RZ, 0xfc, !PT ;  /* 0x000000080e087812 */ /* 0x040fe200078efcff */
[----:B------:R-:W-:Y:S01]  /*0990*/  @!P1 IMAD.IADD R7, R7, 0x1, -R10 ;  /* 0x0000000107079824 */ /* 0x000fe200078e0a0a */
[C---:B------:R-:W-:Y:S01]  /*09a0*/  LOP3.LUT R44, R14.reuse, 0x32, RZ, 0xfc, !PT ;  /* 0x000000320e2c7812 */ /* 0x040fe200078efcff */
[----:B------:R-:W-:Y:S01]  /*09b0*/  IMAD.HI.U32 R15, R5, R15, R4 ;  /* 0x0000000f050f7227 */ /* 0x000fe200078e0004 */
[----:B------:R-:W-:-:S02]  /*09c0*/  LOP3.LUT R4, R14, 0x6, RZ, 0xfc, !PT ;  /* 0x000000060e047812 */ /* 0x000fc400078efcff */
[C---:B------:R-:W-:Y:S01]  /*09d0*/  ISETP.GT.U32.AND P5, PT, R10.reuse, R7, PT ;  /* 0x000000070a00720c */ /* 0x040fe20003fa4070 */
[----:B------:R-:W-:Y:S01]  /*09e0*/  IMAD R5, R10, R17, R16 ;  /* 0x000000110a057224 */ /* 0x000fe200078e0210 */
[----:B------:R-:W-:Y:S01]  /*09f0*/  LOP3.LUT R16, R14, 0xa, RZ, 0xfc, !PT ;  /* 0x0000000a0e107812 */ /* 0x000fe200078efcff */
[----:B------:R-:W-:Y:S01]  /*0a00*/  @!P4 IMAD.IADD R12, R12, 0x1, -R10 ;  /* 0x000000010c0cc824 */ /* 0x000fe200078e0a0a */
[----:B------:R-:W-:Y:S01]  /*0a10*/  IABS R17, R4 ;  /* 0x0000000400117213 */ /* 0x000fe20000000000 */
[----:B------:R-:W-:Y:S01]  /*0a20*/  IMAD.HI.U32 R9, R13, R18, RZ ;  /* 0x000000120d097227 */ /* 0x000fe200078e00ff */
[----:B------:R-:W-:Y:S02]  /*0a30*/  ISETP.GT.U32.AND P2, PT, R10, R5, PT ;  /* 0x000000050a00720c */ /* 0x000fe40003f44070 */
[----:B------:R-:W-:Y:S01]  /*0a40*/  IABS R20, R16 ;  /* 0x0000001000147213 */ /* 0x000fe20000000000 */
[----:B------:R-:W-:Y:S01]  /*0a50*/  @!P3 IMAD.MOV R12, RZ, RZ, -R12 ;  /* 0x000000ffff0cb224 */ /* 0x000fe200078e0a0c */
[----:B------:R-:W-:Y:S01]  /*0a60*/  ISETP.GE.AND P3, PT, R14, RZ, PT ;  /* 0x000000ff0e00720c */ /* 0x000fe20003f66270 */
[----:B------:R-:W-:Y:S01]  /*0a70*/  IMAD.MOV R9, RZ, RZ, -R9 ;  /* 0x000000ffff097224 */ /* 0x000fe200078e0a09 */
[----:B------:R-:W-:Y:S01]  /*0a80*/  ISETP.GE.AND P1, PT, R4, RZ, PT ;  /* 0x000000ff0400720c */ /* 0x000fe20003f26270 */
[----:B------:R-:W-:Y:S01]  /*0a90*/  @!P5 IMAD.IADD R7, R7, 0x1, -R10 ;  /* 0x000000010707d824 */ /* 0x000fe200078e0a0a */
[----:B------:R-:W-:Y:S01]  /*0aa0*/  ISETP.GE.AND P5, PT, R16, RZ, PT ;  /* 0x000000ff1000720c */ /* 0x000fe20003fa6270 */
[----:B------:R-:W-:Y:S01]  /*0ab0*/  IMAD R9, R10, R9, R18 ;  /* 0x000000090a097224 */ /* 0x000fe200078e0212 */
[----:B------:R-:W-:Y:S01]  /*0ac0*/  IABS R18, R8 ;  /* 0x0000000800127213 */ /* 0x000fe20000000000 */
[----:B------:R-:W-:Y:S01]  /*0ad0*/  IMAD.MOV.U32 R16, RZ, RZ, R7 ;  /* 0x000000ffff107224 */ /* 0x000fe200078e0007 */
[----:B------:R-:W-:Y:S01]  /*0ae0*/  ISETP.GE.AND P4, PT, R8, RZ, PT ;  /* 0x000000ff0800720c */ /* 0x000fe20003f86270 */
[----:B------:R-:W-:Y:S01]  /*0af0*/  @!P2 IMAD.IADD R5, R5, 0x1, -R10 ;  /* 0x000000010505a824 */ /* 0x000fe200078e0a0a */
[----:B------:R-:W-:Y:S01]  /*0b00*/  IABS R41, R44 ;  /* 0x0000002c00297213 */ /* 0x000fe20000000000 */
[----:B------:R-:W-:Y:S01]  /*0b10*/  IMAD.HI.U32 R4, R13, R17, RZ ;  /* 0x000000110d047227 */ /* 0x000fe200078e00ff */
[----:B------:R-:W-:-:S02]  /*0b20*/  LOP3.LUT R49, R14, 0x34, RZ, 0xfc, !PT ;  /* 0x000000340e317812 */ /* 0x000fc400078efcff */
[C---:B------:R-:W-:Y:S01]  /*0b30*/  ISETP.GT.U32.AND P2, PT, R10.reuse, R5, PT ;  /* 0x000000050a00720c */ /* 0x040fe20003f44070 */
[----:B------:R-:W-:Y:S01]  /*0b40*/  @!P3 IMAD.MOV R16, RZ, RZ, -R16 ;  /* 0x000000ffff10b224 */ /* 0x000fe200078e0a10 */
[----:B------:R-:W-:Y:S01]  /*0b50*/  ISETP.GT.U32.AND P3, PT, R10, R9, PT ;  /* 0x000000090a00720c */ /* 0x000fe20003f64070 */
[----:B------:R-:W-:Y:S01]  /*0b60*/  IMAD.HI.U32 R8, R13, R18, RZ ;  /* 0x000000120d087227 */ /* 0x000fe200078e00ff */
[C---:B------:R-:W-:Y:S02]  /*0b70*/  LOP3.LUT R51, R14.reuse, 0x36, RZ, 0xfc, !PT ;  /* 0x000000360e337812 */ /* 0x040fe400078efcff */
[C---:B------:R-:W-:Y:S01]  /*0b80*/  LOP3.LUT R53, R14.reuse, 0x38, RZ, 0xfc, !PT ;  /* 0x000000380e357812 */ /* 0x040fe200078efcff */
[----:B------:R-:W-:Y:S01]  /*0b90*/  IMAD.IADD R6, R19, 0x1, R6 ;  /* 0x0000000113067824 */ /* 0x000fe200078e0206 */
[----:B------:R-:W-:Y:S01]  /*0ba0*/  IABS R42, R51 ;  /* 0x00000033002a7213 */ /* 0x000fe20000000000 */
[----:B------:R-:W-:Y:S01]  /*0bb0*/  IMAD.MOV R4, RZ, RZ, -R4 ;  /* 0x000000ffff047224 */ /* 0x000fe200078e0a04 */
[----:B------:R-:W-:Y:S01]  /*0bc0*/  IABS R43, R53 ;  /* 0x00000035002b7213 */ /* 0x000fe20000000000 */
[----:B------:R-:W-:Y:S01]  /*0bd0*/  IMAD.MOV R19, RZ, RZ, -R8 ;  /* 0x000000ffff137224 */ /* 0x000fe200078e0a08 */
[C---:B------:R-:W-:Y:S01]  /*0be0*/  LOP3.LUT R54, R14.reuse, 0x3a, RZ, 0xfc, !PT ;  /* 0x0000003a0e367812 */ /* 0x040fe200078efcff */
[--C-:B------:R-:W-:Y:S01]  /*0bf0*/  @!P2 IMAD.IADD R5, R5, 0x1, -R10.reuse ;  /* 0x000000010505a824 */ /* 0x100fe200078e0a0a */
[----:B------:R-:W-:Y:S01]  /*0c00*/  LOP3.LUT R47, R14, 0x3c, RZ, 0xfc, !PT ;  /* 0x0000003c0e2f7812 */ /* 0x000fe200078efcff */
[----:B------:R-:W-:Y:S01]  /*0c10*/  @!P3 IMAD.IADD R9, R9, 0x1, -R10 ;  /* 0x000000010909b824 */ /* 0x000fe200078e0a0a */
[----:B------:R-:W-:Y:S01]  /*0c20*/  IABS R45, R54 ;  /* 0x00000036002d7213 */ /* 0x000fe20000000000 */
[----:B------:R-:W-:Y:S01]  /*0c30*/  IMAD.MOV.U32 R8, RZ, RZ, R20 ;  /* 0x000000ffff087224 */ /* 0x000fe200078e0014 */
[----:B------:R-:W-:Y:S01]  /*0c40*/  LOP3.LUT R152, R2, 0x10, RZ, 0x3c, !PT ;  /* 0x0000001002987812 */ /* 0x000fe200078e3cff */
[C---:B------:R-:W-:Y:S01]  /*0c50*/  IMAD R7, R10.reuse, R4, R17 ;  /* 0x000000040a077224 */ /* 0x040fe200078e0211 */
[C---:B------:R-:W-:Y:S01]  /*0c60*/  ISETP.GT.U32.AND P3, PT, R10.reuse, R9, PT ;  /* 0x000000090a00720c */ /* 0x040fe20003f64070 */
[C---:B------:R-:W-:Y:S01]  /*0c70*/  IMAD R17, R10.reuse, R19, R18 ;  /* 0x000000130a117224 */ /* 0x040fe200078e0212 */
[----:B------:R-:W-:Y:S01]  /*0c80*/  IABS R19, R24 ;  /* 0x0000001800137213 */ /* 0x000fe20000000000 */
[----:B------:R-:W-:Y:S01]  /*0c90*/  IMAD.MOV.U32 R20, RZ, RZ, R5 ;  /* 0x000000ffff147224 */ /* 0x000fe200078e0005 */
[----:B------:R-:W-:Y:S01]  /*0ca0*/  ISETP.GT.U32.AND P2, PT, R10, R7, PT ;  /* 0x000000070a00720c */ /* 0x000fe20003f44070 */
[----:B------:R-:W-:Y:S01]  /*0cb0*/  IMAD.HI.U32 R4, R13, R8, RZ ;  /* 0x000000080d047227 */ /* 0x000fe200078e00ff */
[----:B------:R-:W-:-:S02]  /*0cc0*/  IABS R18, R27 ;  /* 0x0000001b00127213 */ /* 0x000fc40000000000 */
[----:B------:R-:W-:Y:S01]  /*0cd0*/  LOP3.LUT R252, R2, 0x40, RZ, 0x3c, !PT ;  /* 0x0000004002fc7812 */ /* 0x000fe200078e3cff */
[----:B------:R-:W-:Y:S01]  /*0ce0*/  @!P6 IMAD.MOV R20, RZ, RZ, -R20 ;  /* 0x000000ffff14e224 */ /* 0x000fe200078e0a14 */
[----:B------:R-:W-:Y:S01]  /*0cf0*/  ISETP.GT.U32.AND P6, PT, R10, R17, PT ;  /* 0x000000110a00720c */ /* 0x000fe20003fc4070 */
[----:B------:R-:W-:Y:S01]  /*0d00*/  IMAD.MOV R5, RZ, RZ, -R4 ;  /* 0x000000ffff057224 */ /* 0x000fe200078e0a04 */
[C---:B------:R-:W-:Y:S01]  /*0d10*/  LOP3.LUT R251, R2.reuse, 0x50, RZ, 0x3c, !PT ;  /* 0x0000005002fb7812 */ /* 0x040fe200078e3cff */
[----:B------:R-:W-:Y:S01]  /*0d20*/  @!P3 IMAD.IADD R9, R9, 0x1, -R10 ;  /* 0x000000010909b824 */ /* 0x000fe200078e0a0a */
[----:B------:R-:W-:Y:S01]  /*0d30*/  LOP3.LUT R250, R2, 0x60, RZ, 0x3c, !PT ;  /* 0x0000006002fa7812 */ /* 0x000fe200078e3cff */
[----:B------:R-:W-:Y:S01]  /*0d40*/  IMAD R5, R10, R5, R8 ;  /* 0x000000050a057224 */ /* 0x000fe200078e0208 */
[----:B------:R-:W-:Y:S01]  /*0d50*/  LOP3.LUT R246, R2, 0x70, RZ, 0x3c, !PT ;  /* 0x0000007002f67812 */ /* 0x000fe200078e3cff */
[----:B------:R-:W-:Y:S01]  /*0d60*/  @!P2 IMAD.IADD R7, R7, 0x1, -R10 ;  /* 0x000000010707a824 */ /* 0x000fe200078e0a0a */
[----:B------:R-:W-:Y:S01]  /*0d70*/  LOP3.LUT R249, R3, 0x20, RZ, 0x3c, !PT ;  /* 0x0000002003f97812 */ /* 0x000fe200078e3cff */
[----:B------:R-:W-:Y:S01]  /*0d80*/  IMAD.HI.U32 R4, R13, R19, RZ ;  /* 0x000000130d047227 */ /* 0x000fe200078e00ff */
[----:B------:R-:W-:-:S02]  /*0d90*/  ISETP.GT.U32.AND P3, PT, R10, R5, PT ;  /* 0x000000050a00720c */ /* 0x000fc40003f64070 */
[C---:B------:R-:W-:Y:S01]  /*0da0*/  ISETP.GT.U32.AND P2, PT, R10.reuse, R7, PT ;  /* 0x000000070a00720c */ /* 0x040fe20003f44070 */
[----:B------:R-:W-:Y:S01]  /*0db0*/  @!P6 IMAD.IADD R17, R17, 0x1, -R10 ;  /* 0x000000011111e824 */ /* 0x000fe200078e0a0a */
[C---:B------:R-:W-:Y:S01]  /*0dc0*/  LOP3.LUT R248, R3.reuse, 0x40, RZ, 0x3c, !PT ;  /* 0x0000004003f87812 */ /* 0x040fe200078e3cff */
[----:B------:R-:W-:Y:S01]  /*0dd0*/  IMAD.MOV R8, RZ, RZ, -R4 ;  /* 0x000000ffff087224 */ /* 0x000fe200078e0a04 */
[----:B------:R-:W-:Y:S01]  /*0de0*/  LOP3.LUT R245, R3, 0x60, RZ, 0x3c, !PT ;  /* 0x0000006003f57812 */ /* 0x000fe200078e3cff */
[----:B------:R-:W-:Y:S01]  /*0df0*/  IMAD.HI.U32 R4, R13, R21, RZ ;  /* 0x000000150d047227 */ /* 0x000fe200078e00ff */
[----:B------:R-:W-:-:S03]  /*0e00*/  ISETP.GT.U32.AND P6, PT, R10, R17, PT ;  /* 0x000000110a00720c */ /* 0x000fc60003fc4070 */
[----:B------:R-:W-:Y:S02]  /*0e10*/  IMAD.MOV R4, RZ, RZ, -R4 ;  /* 0x000000ffff047224 */ /* 0x000fe400078e0a04 */
[----:B------:R-:W-:Y:S02]  /*0e20*/  IMAD.MOV.U32 R22, RZ, RZ, R9 ;  /* 0x000000ffff167224 */ /* 0x000fe400078e0009 */
[----:B------:R-:W-:Y:S01]  /*0e30*/  @!P3 IMAD.IADD R5, R5, 0x1, -R10 ;  /* 0x000000010505b824 */ /* 0x000fe200078e0a0a */
[----:B------:R-:W-:Y:S01]  /*0e40*/  ISETP.GE.AND P3, PT, R24, RZ, PT ;  /* 0x000000ff1800720c */ /* 0x000fe20003f66270 */
[C---:B------:R-:W-:Y:S02]  /*0e50*/  IMAD R19, R10.reuse, R8, R19 ;  /* 0x000000080a137224 */ /* 0x040fe400078e0213 */
[C---:B------:R-:W-:Y:S02]  /*0e60*/  IMAD R21, R10.reuse, R4, R21 ;  /* 0x000000040a157224 */ /* 0x040fe400078e0215 */
[----:B------:R-:W-:Y:S01]  /*0e70*/  @!P0 IMAD.MOV R22, RZ, RZ, -R22 ;  /* 0x000000ffff168224 */ /* 0x000fe200078e0a16 */
[C---:B------:R-:W-:Y:S01]  /*0e80*/  ISETP.GT.U32.AND P0, PT, R10.reuse, R5, PT ;  /* 0x000000050a00720c */ /* 0x040fe20003f04070 */
[--C-:B------:R-:W-:Y:S01]  /*0e90*/  @!P2 IMAD.IADD R7, R7, 0x1, -R10.reuse ;  /* 0x000000010707a824 */ /* 0x100fe200078e0a0a */
[C---:B------:R-:W-:Y:S01]  /*0ea0*/  ISETP.GT.U32.AND P2, PT, R10.reuse, R19, PT ;  /* 0x000000130a00720c */ /* 0x040fe20003f44070 */
[----:B------:R-:W-:Y:S01]  /*0eb0*/  @!P6 IMAD.IADD R17, R17, 0x1, -R10 ;  /* 0x000000011111e824 */ /* 0x000fe200078e0a0a */
[----:B------:R-:W-:Y:S01]  /*0ec0*/  ISETP.GT.U32.AND P6, PT, R10, R21, PT ;  /* 0x000000150a00720c */ /* 0x000fe20003fc4070 */
[----:B------:R-:W-:-:S04]  /*0ed0*/  IMAD.HI.U32 R4, R13, R18, RZ ;  /* 0x000000120d047227 */ /* 0x000fc800078e00ff */
[----:B------:R-:W-:-:S04]  /*0ee0*/  IMAD.HI.U32 R8, R13, R23, RZ ;  /* 0x000000170d087227 */ /* 0x000fc800078e00ff */
[----:B------:R-:W-:Y:S02]  /*0ef0*/  IMAD.MOV R9, RZ, RZ, -R4 ;  /* 0x000000ffff097224 */ /* 0x000fe400078e0a04 */
[----:B------:R-:W-:Y:S02]  /*0f00*/  IMAD.MOV R8, RZ, RZ, -R8 ;  /* 0x000000ffff087224 */ /* 0x000fe400078e0a08 */
[----:B------:R-:W-:Y:S02]  /*0f10*/  IMAD R9, R10, R9, R18 ;  /* 0x000000090a097224 */ /* 0x000fe400078e0212 */
[--C-:B------:R-:W-:Y:S02]  /*0f20*/  @!P0 IMAD.IADD R5, R5, 0x1, -R10.reuse ;  /* 0x0000000105058824 */ /* 0x100fe400078e0a0a */
[--C-:B------:R-:W-:Y:S01]  /*0f30*/  @!P2 IMAD.IADD R19, R19, 0x1, -R10.reuse ;  /* 0x000000011313a824 */ /* 0x100fe200078e0a0a */
[----:B------:R-:W-:Y:S01]  /*0f40*/  ISETP.GE.AND P2, PT, R25, RZ, PT ;  /* 0x000000ff1900720c */ /* 0x000fe20003f46270 */
[----:B------:R-:W-:Y:S01]  /*0f50*/  IMAD.MOV.U32 R24, RZ, RZ, R7 ;  /* 0x000000ffff187224 */ /* 0x000fe200078e0007 */
[----:B------:R-:W-:Y:S01]  /*0f60*/  LOP3.LUT R25, R14, 0x14, RZ, 0xfc, !PT ;  /* 0x000000140e197812 */ /* 0x000fe200078efcff */
[C---:B------:R-:W-:Y:S01]  /*0f70*/  IMAD R7, R10.reuse, R8, R23 ;  /* 0x000000080a077224 */ /* 0x040fe200078e0217 */
[----:B------:R-:W-:Y:S01]  /*0f80*/  ISETP.GT.U32.AND P0, PT, R10, R9, PT ;  /* 0x000000090a00720c */ /* 0x000fe20003f04070 */
[----:B------:R-:W-:Y:S01]  /*0f90*/  @!P6 IMAD.IADD R21, R21, 0x1, -R10 ;  /* 0x000000011515e824 */ /* 0x000fe200078e0a0a */
[----:B------:R-:W-:Y:S01]  /*0fa0*/  IABS R8, R25 ;  /* 0x0000001900087213 */ /* 0x000fe20000000000 */
[----:B------:R-:W-:Y:S01]  /*0fb0*/  IMAD.MOV.U32 R26, RZ, RZ, R5 ;  /* 0x000000ffff1a7224 */ /* 0x000fe200078e0005 */
[----:B------:R-:W-:Y:S01]  /*0fc0*/  LOP3.LUT R23, R14, 0x16, RZ, 0xfc, !PT ;  /* 0x000000160e177812 */ /* 0x000fe200078efcff */
[----:B------:R-:W-:Y:S01]  /*0fd0*/  @!P1 IMAD.MOV R24, RZ, RZ, -R24 ;  /* 0x000000ffff189224 */ /* 0x000fe200078e0a18 */
[C---:B------:R-:W-:Y:S01]  /*0fe0*/  ISETP.GT.U32.AND P6, PT, R10.reuse, R21, PT ;  /* 0x000000150a00720c */ /* 0x040fe20003fc4070 */
[----:B------:R-:W-:Y:S01]  /*0ff0*/  @!P5 IMAD.MOV R26, RZ, RZ, -R26 ;  /* 0x000000ffff1ad224 */ /* 0x000fe200078e0a1a */
[C---:B------:R-:W-:Y:S01]  /*1000*/  ISETP.GT.U32.AND P5, PT, R10.reuse, R7, PT ;  /* 0x000000070a00720c */ /* 0x040fe20003fa4070 */
[----:B------:R-:W-:Y:S01]  /*1010*/  IMAD.HI.U32 R4, R13, R8, RZ ;  /* 0x000000080d047227 */ /* 0x000fe200078e00ff */
[----:B------:R-:W-:-:S02]  /*1020*/  ISETP.GT.U32.AND P1, PT, R10, R19, PT ;  /* 0x000000130a00720c */ /* 0x000fc40003f24070 */
[----:B------:R-:W-:Y:S01]  /*1030*/  IABS R18, R23 ;  /* 0x0000001700127213 */ /* 0x000fe20000000000 */
[----:B------:R-:W-:Y:S02]  /*1040*/  IMAD.MOV R5, RZ, RZ, -R4 ;  /* 0x000000ffff057224 */ /* 0x000fe400078e0a04 */
[----:B------:R-:W-:Y:S01]  /*1050*/  @!P0 IMAD.IADD R9, R9, 0x1, -R10 ;  /* 0x0000000109098824 */ /* 0x000fe200078e0a0a */
[----:B------:R-:W-:Y:S01]  /*1060*/  ISETP.GE.AND P0, PT, R23, RZ, PT ;  /* 0x000000ff1700720c */ /* 0x000fe20003f06270 */
[----:B------:R-:W-:Y:S01]  /*1070*/  IMAD R5, R10, R5, R8 ;  /* 0x000000050a057224 */ /* 0x000fe200078e0208 */
[C---:B------:R-:W-:Y:S01]  /*1080*/  LOP3.LUT R8, R14.reuse, 0x18, RZ, 0xfc, !PT ;  /* 0x000000180e087812 */ /* 0x040fe200078efcff */
[--C-:B------:R-:W-:Y:S01]  /*1090*/  @!P6 IMAD.IADD R21, R21, 0x1, -R10.reuse ;  /* 0x000000011515e824 */ /* 0x100fe200078e0a0a */
[----:B------:R-:W-:Y:S01]  /*10a0*/  LOP3.LUT R23, R14, 0x1a, RZ, 0xfc, !PT ;  /* 0x0000001a0e177812 */ /* 0x000fe200078efcff */
[--C-:B------:R-:W-:Y:S01]  /*10b0*/  @!P5 IMAD.IADD R7, R7, 0x1, -R10.reuse ;  /* 0x000000010707d824 */ /* 0x100fe200078e0a0a */
[----:B------:R-:W-:Y:S01]  /*10c0*/  ISETP.GT.U32.AND P5, PT, R10, R9, PT ;  /* 0x000000090a00720c */ /* 0x000fe20003fa4070 */
[----:B------:R-:W-:Y:S01]  /*10d0*/  @!P1 IMAD.IADD R19, R19, 0x1, -R10 ;  /* 0x0000000113139824 */ /* 0x000fe200078e0a0a */
[----:B------:R-:W-:Y:S01]  /*10e0*/  ISETP.GE.AND P1, PT, R28, RZ, PT ;  /* 0x000000ff1c00720c */ /* 0x000fe20003f26270 */
[----:B------:R-:W-:Y:S01]  /*10f0*/  IMAD.HI.U32 R4, R13, R18, RZ ;  /* 0x000000120d047227 */ /* 0x000fe200078e00ff */
[----:B------:R-:W-:-:S02]  /*1100*/  ISETP.GE.AND P6, PT, R25, RZ, PT ;  /* 0x000000ff1900720c */ /* 0x000fc40003fc6270 */
[----:B------:R-:W-:Y:S01]  /*1110*/  IABS R25, R23 ;  /* 0x0000001700197213 */ /* 0x000fe20000000000 */
[----:B------:R-:W-:Y:S01]  /*1120*/  @!P2 IMAD.MOV R21, RZ, RZ, -R21 ;  /* 0x000000ffff15a224 */ /* 0x000fe200078e0a15 */
[C---:B------:R-:W-:Y:S01]  /*1130*/  ISETP.GT.U32.AND P2, PT, R10.reuse, R5, PT ;  /* 0x000000050a00720c */ /* 0x040fe20003f44070 */
[----:B------:R-:W-:Y:S02]  /*1140*/  IMAD.MOV.U32 R28, RZ, RZ, R19 ;  /* 0x000000ffff1c7224 */ /* 0x000fe400078e0013 */
[----:B------:R-:W-:Y:S02]  /*1150*/  IMAD.MOV R19, RZ, RZ, -R4 ;  /* 0x000000ffff137224 */ /* 0x000fe400078e0a04 */
[----:B------:R-:W-:Y:S01]  /*1160*/  @!P4 IMAD.MOV R17, RZ, RZ, -R17 ;  /* 0x000000ffff11c224 */ /* 0x000fe200078e0a11 */
[----:B------:R-:W-:Y:S01]  /*1170*/  ISETP.GE.AND P4, PT, R27, RZ, PT ;  /* 0x000000ff1b00720c */ /* 0x000fe20003f86270 */
[C---:B------:R-:W-:Y:S01]  /*1180*/  IMAD R19, R10.reuse, R19, R18 ;  /* 0x000000130a137224 */ /* 0x040fe200078e0212 */
[----:B------:R-:W-:Y:S01]  /*1190*/  IABS R18, R8 ;  /* 0x0000000800127213 */ /* 0x000fe20000000000 */
[----:B------:R-:W-:Y:S01]  /*11a0*/  @!P3 IMAD.MOV R28, RZ, RZ, -R28 ;  /* 0x000000ffff1cb224 */ /* 0x000fe200078e0a1c */
[C---:B------:R-:W-:Y:S01]  /*11b0*/  ISETP.GT.U32.AND P3, PT, R10.reuse, R7, PT ;  /* 0x000000070a00720c */ /* 0x040fe20003f64070 */
[--C-:B------:R-:W-:Y:S01]  /*11c0*/  @!P5 IMAD.IADD R9, R9, 0x1, -R10.reuse ;  /* 0x000000010909d824 */ /* 0x100fe200078e0a0a */
[----:B------:R-:W-:Y:S01]  /*11d0*/  ISETP.GT.U32.AND P5, PT, R10, R19, PT ;  /* 0x000000130a00720c */ /* 0x000fe20003fa4070 */
[----:B------:R-:W-:Y:S01]  /*11e0*/  @!P2 IMAD.IADD R5, R5, 0x1, -R10 ;  /* 0x000000010505a824 */ /* 0x000fe200078e0a0a */
[----:B------:R-:W-:Y:S01]  /*11f0*/  ISETP.GE.AND P2, PT, R23, RZ, PT ;  /* 0x000000ff1700720c */ /* 0x000fe20003f46270 */
[----:B------:R-:W-:Y:S01]  /*1200*/  IMAD.MOV.U32 R30, RZ, RZ, R9 ;  /* 0x000000ffff1e7224 */ /* 0x000fe200078e0009 */
[----:B------:R-:W-:Y:S01]  /*1210*/  IABS R27, R29 ;  /* 0x0000001d001b7213 */ /* 0x000fe20000000000 */
[----:B------:R-:W-:-:S04]  /*1220*/  IMAD.HI.U32 R4, R13, R18, RZ ;  /* 0x000000120d047227 */ /* 0x000fc800078e00ff */
[----:B------:R-:W-:Y:S01]  /*1230*/  @!P4 IMAD.MOV R30, RZ, RZ, -R30 ;  /* 0x000000ffff1ec224 */ /* 0x000fe200078e0a1e */
[----:B------:R-:W-:Y:S01]  /*1240*/  ISETP.GT.U32.AND P4, PT, R10, R5, PT ;  /* 0x000000050a00720c */ /* 0x000fe20003f84070 */
[----:B------:R-:W-:Y:S01]  /*1250*/  @!P3 IMAD.IADD R7, R7, 0x1, -R10 ;  /* 0x000000010707b824 */ /* 0x000fe200078e0a0a */
[----:B------:R-:W-:Y:S01]  /*1260*/  ISETP.GE.AND P3, PT, R8, RZ, PT ;  /* 0x000000ff0800720c */ /* 0x000fe20003f66270 */
[----:B------:R-:W-:Y:S02]  /*1270*/  IMAD.MOV R23, RZ, RZ, -R4 ;  /* 0x000000ffff177224 */ /* 0x000fe400078e0a04 */
[----:B------:R-:W-:Y:S02]  /*1280*/  @!P5 IMAD.IADD R19, R19, 0x1, -R10 ;  /* 0x000000011313d824 */ /* 0x000fe400078e0a0a */
[----:B------:R-:W-:Y:S02]  /*1290*/  IMAD.MOV.U32 R32, RZ, RZ, R7 ;  /* 0x000000ffff207224 */ /* 0x000fe400078e0007 */
[C---:B------:R-:W-:Y:S01]  /*12a0*/  IMAD R7, R10.reuse, R23, R18 ;  /* 0x000000170a077224 */ /* 0x040fe200078e0212 */
[----:B------:R-:W-:Y:S01]  /*12b0*/  ISETP.GT.U32.AND P5, PT, R10, R19, PT ;  /* 0x000000130a00720c */ /* 0x000fe20003fa4070 */
[----:B------:R-:W-:Y:S01]  /*12c0*/  IMAD.HI.U32 R8, R13, R25, RZ ;  /* 0x000000190d087227 */ /* 0x000fe200078e00ff */
[----:B------:R-:W-:-:S03]  /*12d0*/  IABS R18, R31 ;  /* 0x0000001f00127213 */ /* 0x000fc60000000000 */
[----:B------:R-:W-:Y:S01]  /*12e0*/  @!P4 IMAD.IADD R5, R5, 0x1, -R10 ;  /* 0x000000010505c824 */ /* 0x000fe200078e0a0a */
[----:B------:R-:W-:Y:S01]  /*12f0*/  ISETP.GT.U32.AND P4, PT, R10, R7, PT ;  /* 0x000000070a00720c */ /* 0x000fe20003f84070 */
[----:B------:R-:W-:-:S04]  /*1300*/  IMAD.HI.U32 R9, R13, R27, RZ ;  /* 0x0000001b0d097227 */ /* 0x000fc800078e00ff */
[----:B------:R-:W-:Y:S02]  /*1310*/  IMAD.MOV R8, RZ, RZ, -R8 ;  /* 0x000000ffff087224 */ /* 0x000fe400078e0a08 */
[----:B------:R-:W-:Y:S02]  /*1320*/  IMAD.MOV R4, RZ, RZ, -R9 ;  /* 0x000000ffff047224 */ /* 0x000fe400078e0a09 */
[----:B------:R-:W-:Y:S02]  /*1330*/  IMAD R9, R10, R8, R25 ;  /* 0x000000080a097224 */ /* 0x000fe400078e0219 */
[----:B------:R-:W-:Y:S01]  /*1340*/  @!P1 IMAD.MOV R32, RZ, RZ, -R32 ;  /* 0x000000ffff209224 */ /* 0x000fe200078e0a20 */
[----:B------:R-:W-:Y:S01]  /*1350*/  ISETP.GE.AND P1, PT, R29, RZ, PT ;  /* 0x000000ff1d00720c */ /* 0x000fe20003f26270 */
[--C-:B------:R-:W-:Y:S01]  /*1360*/  @!P5 IMAD.IADD R19, R19, 0x1, -R10.reuse ;  /* 0x000000011313d824 */ /* 0x100fe200078e0a0a */
[----:B------:R-:W-:Y:S01]  /*1370*/  LOP3.LUT R29, R14, 0x1e, RZ, 0xfc, !PT ;  /* 0x0000001e0e1d7812 */ /* 0x000fe200078efcff */
[----:B------:R-:W-:Y:S01]  /*1380*/  @!P4 IMAD.IADD R7, R7, 0x1, -R10 ;  /* 0x000000010707c824 */ /* 0x000fe200078e0a0a */
[C---:B------:R-:W-:Y:S01]  /*1390*/  ISETP.GT.U32.AND P5, PT, R10.reuse, R9, PT ;  /* 0x000000090a00720c */ /* 0x040fe20003fa4070 */
[----:B------:R-:W-:Y:S01]  /*13a0*/  IMAD.MOV.U32 R36, RZ, RZ, R19 ;  /* 0x000000ffff247224 */ /* 0x000fe200078e0013 */
[----:B------:R-:W-:Y:S01]  /*13b0*/  IABS R8, R29 ;  /* 0x0000001d00087213 */ /* 0x000fe20000000000 */
[C---:B------:R-:W-:Y:S01]  /*13c0*/  IMAD R23, R10.reuse, R4, R27 ;  /* 0x000000040a177224 */ /* 0x040fe200078e021b */
[----:B------:R-:W-:Y:S01]  /*13d0*/  ISETP.GT.U32.AND P4, PT, R10, R7, PT ;  /* 0x000000070a00720c */ /* 0x000fe20003f84070 */
[----:B------:R-:W-:Y:S01]  /*13e0*/  @!P0 IMAD.MOV R36, RZ, RZ, -R36 ;  /* 0x000000ffff248224 */ /* 0x000fe200078e0a24 */
[----:B------:R-:W-:Y:S01]  /*13f0*/  ISETP.GE.AND P0, PT, R29, RZ, PT ;  /* 0x000000ff1d00720c */ /* 0x000fe20003f06270 */
[----:B------:R-:W-:Y:S01]  /*1400*/  IMAD.HI.U32 R4, R13, R8, RZ ;  /* 0x000000080d047227 */ /* 0x000fe200078e00ff */
[----:B------:R-:W-:-:S02]  /*1410*/  LOP3.LUT R29, R14, 0x22, RZ, 0xfc, !PT ;  /* 0x000000220e1d7812 */ /* 0x000fc400078efcff */
[----:B------:R-:W-:Y:S01]  /*1420*/  IABS R27, R35 ;  /* 0x00000023001b7213 */ /* 0x000fe20000000000 */
[----:B------:R-:W-:Y:S02]  /*1430*/  IMAD.MOV.U32 R34, RZ, RZ, R5 ;  /* 0x000000ffff227224 */ /* 0x000fe400078e0005 */
[----:B------:R-:W-:-:S04]  /*1440*/  IMAD.HI.U32 R5, R13, R18, RZ ;  /* 0x000000120d057227 */ /* 0x000fc800078e00ff */
[----:B------:R-:W-:Y:S01]  /*1450*/  IMAD.MOV R19, RZ, RZ, -R4 ;  /* 0x000000ffff137224 */ /* 0x000fe200078e0a04 */
[----:B------:R-:W-:Y:S01]  /*1460*/  IABS R4, R29 ;  /* 0x0000001d00047213 */ /* 0x000fe20000000000 */
[----:B------:R-:W-:Y:S02]  /*1470*/  @!P5 IMAD.IADD R9, R9, 0x1, -R10 ;  /* 0x000000010909d824 */ /* 0x000fe400078e0a0a */
[----:B------:R-:W-:Y:S02]  /*1480*/  IMAD.MOV R25, RZ, RZ, -R5 ;  /* 0x000000ffff197224 */ /* 0x000fe400078e0a05 */
[C---:B------:R-:W-:Y:S01]  /*1490*/  IMAD R5, R10.reuse, R19, R8 ;  /* 0x000000130a057224 */ /* 0x040fe200078e0208 */
[C---:B------:R-:W-:Y:S01]  /*14a0*/  ISETP.GT.U32.AND P5, PT, R10.reuse, R9, PT ;  /* 0x000000090a00720c */ /* 0x040fe20003fa4070 */
[----:B------:R-:W-:Y:S02]  /*14b0*/  IMAD.MOV.U32 R8, RZ, RZ, R4 ;  /* 0x000000ffff087224 */ /* 0x000fe400078e0004 */
[----:B------:R-:W-:Y:S01]  /*14c0*/  @!P4 IMAD.IADD R7, R7, 0x1, -R10 ;  /* 0x000000010707c824 */ /* 0x000fe200078e0a0a */
[----:B------:R-:W-:Y:S01]  /*14d0*/  ISETP.GT.U32.AND P4, PT, R10, R5, PT ;  /* 0x000000050a00720c */ /* 0x000fe20003f84070 */
[----:B------:R-:W-:-:S04]  /*14e0*/  IMAD.HI.U32 R4, R13, R8, RZ ;  /* 0x000000080d047227 */ /* 0x000fc800078e00ff */
[C---:B------:R-:W-:Y:S01]  /*14f0*/  IMAD R19, R10.reuse, R25, R18 ;  /* 0x000000190a137224 */ /* 0x040fe200078e0212 */
[----:B------:R-:W-:Y:S01]  /*1500*/  IABS R18, R33 ;  /* 0x0000002100127213 */ /* 0x000fe20000000000 */
[----:B------:R-:W-:Y:S02]  /*1510*/  IMAD.MOV R25, RZ, RZ, -R4 ;  /* 0x000000ffff197224 */ /* 0x000fe400078e0a04 */
[----:B------:R-:W-:Y:S01]  /*1520*/  @!P5 IMAD.IADD R9, R9, 0x1, -R10 ;  /* 0x000000010909d824 */ /* 0x000fe200078e0a0a */
[C---:B------:R-:W-:Y:S01]  /*1530*/  ISETP.GT.U32.AND P5, PT, R10.reuse, R19, PT ;  /* 0x000000130a00720c */ /* 0x040fe20003fa4070 */
[C---:B------:R-:W-:Y:S02]  /*1540*/  IMAD R25, R10.reuse, R25, R8 ;  /* 0x000000190a197224 */ /* 0x040fe400078e0208 */
[----:B------:R-:W-:Y:S02]  /*1550*/  @!P4 IMAD.IADD R5, R5, 0x1, -R10 ;  /* 0x000000010505c824 */ /* 0x000fe400078e0a0a */
[----:B------:R-:W-:Y:S01]  /*1560*/  @!P6 IMAD.MOV R34, RZ, RZ, -R34 ;  /* 0x000000ffff22e224 */ /* 0x000fe200078e0a22 */
[C---:B------:R-:W-:Y:S01]  /*1570*/  ISETP.GT.U32.AND P4, PT, R10.reuse, R25, PT ;  /* 0x000000190a00720c */ /* 0x040fe20003f84070 */
[----:B------:R-:W-:Y:S01]  /*1580*/  IMAD.HI.U32 R4, R13, R18, RZ ;  /* 0x000000120d047227 */ /* 0x000fe200078e00ff */
[----:B------:R-:W-:-:S03]  /*1590*/  ISETP.GT.U32.AND P6, PT, R10, R23, PT ;  /* 0x000000170a00720c */ /* 0x000fc60003fc4070 */
[----:B------:R-:W-:Y:S02]  /*15a0*/  IMAD.MOV.U32 R38, RZ, RZ, R7 ;  /* 0x000000ffff267224 */ /* 0x000fe400078e0007 */
[----:B------:R-:W-:Y:S01]  /*15b0*/  @!P5 IMAD.IADD R19, R19, 0x1, -R10 ;  /* 0x000000011313d824 */ /* 0x000fe200078e0a0a */
[----:B------:R-:W-:Y:S01]  /*15c0*/  ISETP.GT.U32.AND P5, PT, R10, R5, PT ;  /* 0x000000050a00720c */ /* 0x000fe20003fa4070 */
[----:B------:R-:W-:-:S04]  /*15d0*/  IMAD.HI.U32 R8, R13, R27, RZ ;  /* 0x0000001b0d087227 */ /* 0x000fc800078e00ff */
[----:B------:R-:W-:Y:S02]  /*15e0*/  IMAD.MOV R7, RZ, RZ, -R4 ;  /* 0x000000ffff077224 */ /* 0x000fe400078e0a04 */
[----:B------:R-:W-:Y:S01]  /*15f0*/  @!P4 IMAD.IADD R25, R25, 0x1, -R10 ;  /* 0x000000011919c824 */ /* 0x000fe200078e0a0a */
[C---:B------:R-:W-:Y:S01]  /*1600*/  ISETP.GT.U32.AND P4, PT, R10.reuse, R19, PT ;  /* 0x000000130a00720c */ /* 0x040fe20003f84070 */
[----:B------:R-:W-:Y:S02]  /*1610*/  IMAD.MOV R8, RZ, RZ, -R8 ;  /* 0x000000ffff087224 */ /* 0x000fe400078e0a08 */
[----:B------:R-:W-:Y:S01]  /*1620*/  IMAD R7, R10, R7, R18 ;  /* 0x000000070a077224 */ /* 0x000fe200078e0212 */
[----:B------:R-:W-:Y:S01]  /*1630*/  LOP3.LUT R18, R14, 0x28, RZ, 0xfc, !PT ;  /* 0x000000280e127812 */ /* 0x000fe200078efcff */
[----:B------:R-:W-:Y:S02]  /*1640*/  IMAD.MOV.U32 R40, RZ, RZ, R9 ;  /* 0x000000ffff287224 */ /* 0x000fe400078e0009 */
[C---:B------:R-:W-:Y:S01]  /*1650*/  IMAD R27, R10.reuse, R8, R27 ;  /* 0x000000080a1b7224 */ /* 0x040fe200078e021b */
[----:B------:R-:W-:Y:S01]  /*1660*/  IABS R8, R18 ;  /* 0x0000001200087213 */ /* 0x000fe20000000000 */
[----:B------:R-:W-:Y:S01]  /*1670*/  @!P2 IMAD.MOV R40, RZ, RZ, -R40 ;  /* 0x000000ffff28a224 */ /* 0x000fe200078e0a28 */
[----:B------:R-:W-:Y:S01]  /*1680*/  ISETP.GT.U32.AND P2, PT, R10, R25, PT ;  /* 0x000000190a00720c */ /* 0x000fe20003f44070 */
[----:B------:R-:W-:-:S02]  /*1690*/  @!P6 IMAD.IADD R23, R23, 0x1, -R10 ;  /* 0x000000011717e824 */ /* 0x000fc400078e0a0a */
[----:B------:R-:W-:Y:S01]  /*16a0*/  @!P3 IMAD.MOV R38, RZ, RZ, -R38 ;  /* 0x000000ffff26b224 */ /* 0x000fe200078e0a26 */
[----:B------:R-:W-:Y:S01]  /*16b0*/  ISETP.GE.AND P3, PT, R29, RZ, PT ;  /* 0x000000ff1d00720c */ /* 0x000fe20003f66270 */
[----:B------:R-:W-:Y:S01]  /*16c0*/  IMAD.HI.U32 R4, R13, R8, RZ ;  /* 0x000000080d047227 */ /* 0x000fe200078e00ff */
[----:B------:R-:W-:-:S03]  /*16d0*/  ISETP.GT.U32.AND P6, PT, R10, R23, PT ;  /* 0x000000170a00720c */ /* 0x000fc60003fc4070 */
[----:B------:R-:W-:Y:S01]  /*16e0*/  @!P4 IMAD.IADD R19, R19, 0x1, -R10 ;  /* 0x000000011313c824 */ /* 0x000fe200078e0a0a */
[----:B------:R-:W-:Y:S01]  /*16f0*/  ISETP.GE.AND P4, PT, R35, RZ, PT ;  /* 0x000000ff2300720c */ /* 0x000fe20003f86270 */
[----:B------:R-:W-:Y:S01]  /*1700*/  IMAD.MOV R9, RZ, RZ, -R4 ;  /* 0x000000ffff097224 */ /* 0x000fe200078e0a04 */
[----:B------:R-:W-:Y:S01]  /*1710*/  SHF.R.U32.HI R4, RZ, 0x6, R80 ;  /* 0x00000006ff047819 */ /* 0x000fe20000011650 */
[----:B------:R-:W-:Y:S02]  /*1720*/  IMAD.MOV.U32 R48, RZ, RZ, R19 ;  /* 0x000000ffff307224 */ /* 0x000fe400078e0013 */
[----:B------:R-:W-:Y:S01]  /*1730*/  @!P2 IMAD.IADD R25, R25, 0x1, -R10 ;  /* 0x000000011919a824 */ /* 0x000fe200078e0a0a */
[----:B------:R-:W-:Y:S01]  /*1740*/  ISETP.GE.AND P2, PT, R18, RZ, PT ;  /* 0x000000ff1200720c */ /* 0x000fe20003f46270 */
[----:B------:R-:W-:Y:S01]  /*1750*/  IMAD R19, R10, R9, R8 ;  /* 0x000000090a137224 */ /* 0x000fe200078e0208 */
[----:B------:R-:W-:Y:S01]  /*1760*/  LOP3.LUT R8, R14, 0x30, RZ, 0xfc, !PT ;  /* 0x000000300e087812 */ /* 0x000fe200078efcff */
[--C-:B------:R-:W-:Y:S01]  /*1770*/  @!P5 IMAD.IADD R5, R5, 0x1, -R10.reuse ;  /* 0x000000010505d824 */ /* 0x100fe200078e0a0a */
[C---:B------:R-:W-:Y:S01]  /*1780*/  ISETP.GT.U32.AND P5, PT, R10.reuse, R7, PT ;  /* 0x000000070a00720c */ /* 0x040fe20003fa4070 */
[----:B------:R-:W-:Y:S01]  /*1790*/  @!P3 IMAD.MOV R25, RZ, RZ, -R25 ;  /* 0x000000ffff19b224 */ /* 0x000fe200078e0a19 */
[----:B------:R-:W-:Y:S01]  /*17a0*/  ISETP.GT.U32.AND P3, PT, R10, R19, PT ;  /* 0x000000130a00720c */ /* 0x000fe20003f64070 */
[----:B------:R-:W-:Y:S01]  /*17b0*/  @!P6 IMAD.IADD R23, R23, 0x1, -R10 ;  /* 0x000000011717e824 */ /* 0x000fe200078e0a0a */
[----:B------:R-:W-:Y:S01]  /*17c0*/  ISETP.GE.AND P6, PT, R31, RZ, PT ;  /* 0x000000ff1f00720c */ /* 0x000fe20003fc6270 */
[----:B------:R-:W-:Y:S01]  /*17d0*/  IMAD.MOV.U32 R46, RZ, RZ, R5 ;  /* 0x000000ffff2e7224 */ /* 0x000fe200078e0005 */
[----:B------:R-:W-:Y:S01]  /*17e0*/  LOP3.LUT R31, R14, 0x2a, RZ, 0xfc, !PT ;  /* 0x0000002a0e1f7812 */ /* 0x000fe200078efcff */
[----:B------:R-:W-:Y:S01]  /*17f0*/  @!P1 IMAD.MOV R23, RZ, RZ, -R23 ;  /* 0x000000ffff179224 */ /* 0x000fe200078e0a17 */
[----:B------:R-:W-:Y:S01]  /*1800*/  ISETP.GE.AND P1, PT, R33, RZ, PT ;  /* 0x000000ff2100720c */ /* 0x000fe20003f26270 */
[----:B------:R-:W-:Y:S01]  /*1810*/  @!P0 IMAD.MOV R46, RZ, RZ, -R46 ;  /* 0x000000ffff2e8224 */ /* 0x000fe200078e0a2e */
[----:B------:R-:W-:Y:S01]  /*1820*/  IABS R29, R31 ;  /* 0x0000001f001d7213 */ /* 0x000fe20000000000 */
[----:B------:R-:W-:Y:S01]  /*1830*/  IMAD R147, R6, 0x40, R147 ;  /* 0x0000004006937824 */ /* 0x000fe200078e0293 */
[----:B------:R-:W-:Y:S01]  /*1840*/  ISETP.GT.U32.AND P0, PT, R10, R27, PT ;  /* 0x0000001b0a00720c */ /* 0x000fe20003f04070 */
[--C-:B------:R-:W-:Y:S01]  /*1850*/  @!P5 IMAD.IADD R7, R7, 0x1, -R10.reuse ;  /* 0x000000010707d824 */ /* 0x100fe200078e0a0a */
[----:B------:R-:W-:Y:S01]  /*1860*/  ISETP.GE.AND P5, PT, R31, RZ, PT ;  /* 0x000000ff1f00720c */ /* 0x000fe20003fa6270 */
[----:B------:R-:W-:Y:S01]  /*1870*/  @!P3 IMAD.IADD R19, R19, 0x1, -R10 ;  /* 0x000000011313b824 */ /* 0x000fe200078e0a0a */
[----:B------:R-:W-:Y:S01]  /*1880*/  LOP3.LUT R6, R14, 0x2e, RZ, 0xfc, !PT ;  /* 0x0000002e0e067812 */ /* 0x000fe200078efcff */
[----:B------:R-:W-:Y:S01]  /*1890*/  @!P6 IMAD.MOV R48, RZ, RZ, -R48 ;  /* 0x000000ffff30e224 */ /* 0x000fe200078e0a30 */
[C---:B------:R-:W-:Y:S01]  /*18a0*/  ISETP.GT.U32.AND P6, PT, R10.reuse, R7, PT ;  /* 0x000000070a00720c */ /* 0x040fe20003fc4070 */
[----:B------:R-:W-:Y:S01]  /*18b0*/  IMAD.HI.U32 R5, R13, R29, RZ ;  /* 0x0000001d0d057227 */ /* 0x000fe200078e00ff */
[----:B------:R-:W-:-:S02]  /*18c0*/  ISETP.GT.U32.AND P3, PT, R10, R19, PT ;  /* 0x000000130a00720c */ /* 0x000fc40003f64070 */
[----:B------:R-:W-:Y:S01]  /*18d0*/  IABS R35, R6 ;  /* 0x0000000600237213 */ /* 0x000fe20000000000 */
[----:B------:R-:W-:Y:S01]  /*18e0*/  IMAD.MOV R5, RZ, RZ, -R5 ;  /* 0x000000ffff057224 */ /* 0x000fe200078e0a05 */
[----:B------:R-:W-:Y:S01]  /*18f0*/  IABS R39, R8 ;  /* 0x0000000800277213 */ /* 0x000fe20000000000 */
[--C-:B------:R-:W-:Y:S01]  /*1900*/  @!P0 IMAD.IADD R27, R27, 0x1, -R10.reuse ;  /* 0x000000011b1b8824 */ /* 0x100fe200078e0a0a */
[----:B------:R-:W-:Y:S01]  /*1910*/  SGXT.U32 R4, R4, 0x2 ;  /* 0x000000020404781a */ /* 0x000fe20000000000 */
[----:B------:R-:W-:Y:S01]  /*1920*/  IMAD R29, R10, R5, R29 ;  /* 0x000000050a1d7224 */ /* 0x000fe200078e021d */
[----:B------:R-:W-:Y:S01]  /*1930*/  LOP3.LUT R5, R14, 0x2c, RZ, 0xfc, !PT ;  /* 0x0000002c0e057812 */ /* 0x000fe200078efcff */
[----:B------:R-:W-:Y:S01]  /*1940*/  IMAD.HI.U32 R18, R13, R41, RZ ;  /* 0x000000290d127227 */ /* 0x000fe200078e00ff */
[C---:B------:R-:W-:Y:S02]  /*1950*/  ISETP.GT.U32.AND P0, PT, R10.reuse, R27, PT ;  /* 0x0000001b0a00720c */ /* 0x040fe40003f04070 */
[----:B------:R-:W-:Y:S01]  /*1960*/  IABS R31, R5 ;  /* 0x00000005001f7213 */ /* 0x000fe20000000000 */
[--C-:B------:R-:W-:Y:S01]  /*1970*/  @!P6 IMAD.IADD R7, R7, 0x1, -R10.reuse ;  /* 0x000000010707e824 */ /* 0x100fe200078e0a0a */
[----:B------:R-:W-:Y:S01]  /*1980*/  IABS R14, R147 ;  /* 0x00000093000e7213 */ /* 0x000fe20000000000 */
[----:B------:R-:W-:Y:S01]  /*1990*/  @!P3 IMAD.IADD R19, R19, 0x1, -R10 ;  /* 0x000000011313b824 */ /* 0x000fe200078e0a0a */
[----:B------:R-:W-:Y:S01]  /*19a0*/  ISETP.GT.U32.AND P3, PT, R10, R29, PT ;  /* 0x0000001d0a00720c */ /* 0x000fe20003f64070 */
[----:B------:R-:W-:Y:S01]  /*19b0*/  IMAD.MOV.U32 R50, RZ, RZ, R7 ;  /* 0x000000ffff327224 */ /* 0x000fe200078e0007 */
[----:B------:R-:W-:Y:S01]  /*19c0*/  ISETP.GE.AND P6, PT, R5, RZ, PT ;  /* 0x000000ff0500720c */ /* 0x000fe20003fc6270 */
[----:B------:R-:W-:Y:S01]  /*19d0*/  IMAD.HI.U32 R7, R13, R31, RZ ;  /* 0x0000001f0d077227 */ /* 0x000fe200078e00ff */
[----:B------:R-:W-:-:S02]  /*19e0*/  LOP3.LUT R244, R4, 0x20, RZ, 0xfc, !PT ;  /* 0x0000002004f47812 */ /* 0x000fc400078efcff */
[C---:B------:R-:W-:Y:S01]  /*19f0*/  LOP3.LUT R225, R4.reuse, 0x40, RZ, 0xfc, !PT ;  /* 0x0000004004e17812 */ /* 0x040fe200078efcff */
[----:B------:R-:W-:Y:S01]  /*1a00*/  IMAD.MOV R33, RZ, RZ, -R7 ;  /* 0x000000ffff217224 */ /* 0x000fe200078e0a07 */
[----:B------:R-:W-:Y:S01]  /*1a10*/  LOP3.LUT R155, R4, 0x60, RZ, 0xfc, !PT ;  /* 0x00000060049b7812 */ /* 0x000fe200078efcff */
[----:B------:R-:W-:Y:S01]  /*1a20*/  @!P1 IMAD.MOV R50, RZ, RZ, -R50 ;  /* 0x000000ffff329224 */ /* 0x000fe200078e0a32 */
[----:B------:R-:W-:Y:S01]  /*1a30*/  ISETP.GE.AND P1, PT, R8, RZ, PT ;  /* 0x000000ff0800720c */ /* 0x000fe20003f26270 */
[----:B------:R-:W-:Y:S01]  /*1a40*/  IMAD R31, R10, R33, R31 ;  /* 0x000000210a1f7224 */ /* 0x000fe200078e021f */
[C---:B------:R-:W-:Y:S01]  /*1a50*/  LOP3.LUT R243, R4.reuse, 0x4, RZ, 0xfc, !PT ;  /* 0x0000000404f37812 */ /* 0x040fe200078efcff */
[----:B------:R-:W-:Y:S01]  /*1a60*/  @!P3 IMAD.IADD R29, R29, 0x1, -R10 ;  /* 0x000000011d1db824 */ /* 0x000fe200078e0a0a */
[----:B------:R-:W-:Y:S01]  /*1a70*/  LOP3.LUT R234, R4, 0x24, RZ, 0xfc, !PT ;  /* 0x0000002404ea7812 */ /* 0x000fe200078efcff */
[----:B------:R-:W-:Y:S01]  /*1a80*/  IMAD.HI.U32 R8, R13, R35, RZ ;  /* 0x000000230d087227 */ /* 0x000fe200078e00ff */
[----:B------:R-:W-:-:S02]  /*1a90*/  ISETP.GT.U32.AND P3, PT, R10, R31, PT ;  /* 0x0000001f0a00720c */ /* 0x000fc40003f64070 */
[C---:B------:R-:W-:Y:S01]  /*1aa0*/  LOP3.LUT R219, R4.reuse, 0x44, RZ, 0xfc, !PT ;  /* 0x0000004404db7812 */ /* 0x040fe200078efcff */
[----:B------:R-:W-:Y:S01]  /*1ab0*/  IMAD.MOV R37, RZ, RZ, -R8 ;  /* 0x000000ffff257224 */ /* 0x000fe200078e0a08 */
[C---:B------:R-:W-:Y:S01]  /*1ac0*/  LOP3.LUT R154, R4.reuse, 0x64, RZ, 0xfc, !PT ;  /* 0x00000064049a7812 */ /* 0x040fe200078efcff */
[----:B------:R-:W-:Y:S01]  /*1ad0*/  IMAD.MOV R18, RZ, RZ, -R18 ;  /* 0x000000ffff127224 */ /* 0x000fe200078e0a12 */
[----:B------:R-:W-:Y:S01]  /*1ae0*/  LOP3.LUT R242, R4, 0x8, RZ, 0xfc, !PT ;  /* 0x0000000804f27812 */ /* 0x000fe200078efcff */
[----:B------:R-:W-:Y:S01]  /*1af0*/  @!P0 IMAD.IADD R27, R27, 0x1, -R10 ;  /* 0x000000011b1b8824 */ /* 0x000fe200078e0a0a */
[----:B------:R-:W-:Y:S01]  /*1b00*/  ISETP.GE.AND P0, PT, R6, RZ, PT ;  /* 0x000000ff0600720c */ /* 0x000fe20003f06270 */
[----:B------:R-:W-:Y:S01]  /*1b10*/  IMAD R33, R10, R37, R35 ;  /* 0x000000250a217224 */ /* 0x000fe200078e0223 */
[C---:B------:R-:W-:Y:S01]  /*1b20*/  LOP3.LUT R227, R4.reuse, 0x28, RZ, 0xfc, !PT ;  /* 0x0000002804e37812 */ /* 0x040fe200078efcff */
[----:B------:R-:W-:Y:S01]  /*1b30*/  IMAD.HI.U32 R9, R13, R39, RZ ;  /* 0x000000270d097227 */ /* 0x000fe200078e00ff */
[----:B------:R-:W-:-:S02]  /*1b40*/  LOP3.LUT R218, R4, 0x48, RZ, 0xfc, !PT ;  /* 0x0000004804da7812 */ /* 0x000fc400078efcff */
[C---:B------:R-:W-:Y:S01]  /*1b50*/  LOP3.LUT R153, R4.reuse, 0x68, RZ, 0xfc, !PT ;  /* 0x0000006804997812 */ /* 0x040fe200078efcff */
[----:B------:R-:W-:Y:S01]  /*1b60*/  @!P3 IMAD.IADD R31, R31, 0x1, -R10 ;  /* 0x000000011f1fb824 */ /* 0x000fe200078e0a0a */
[----:B------:R-:W-:Y:S01]  /*1b70*/  LOP3.LUT R240, R4, 0xc, RZ, 0xfc, !PT ;  /* 0x0000000c04f07812 */ /* 0x000fe200078efcff */
[C---:B------:R-:W-:Y:S01]  /*1b80*/  IMAD R37, R10.reuse, R18, R41 ;  /* 0x000000120a257224 */ /* 0x040fe200078e0229 */
[----:B------:R-:W-:Y:S01]  /*1b90*/  IABS R41, R49 ;  /* 0x0000003100297213 */ /* 0x000fe20000000000 */
[----:B------:R-:W-:Y:S01]  /*1ba0*/  IMAD.MOV.U32 R52, RZ, RZ, R19 ;  /* 0x000000ffff347224 */ /* 0x000fe200078e0013 */
[C---:B------:R-:W-:Y:S01]  /*1bb0*/  ISETP.GT.U32.AND P3, PT, R10.reuse, R31, PT ;  /* 0x0000001f0a00720c */ /* 0x040fe20003f64070 */
[----:B------:R-:W-:Y:S01]  /*1bc0*/  @!P4 IMAD.MOV R27, RZ, RZ, -R27 ;  /* 0x000000ffff1bc224 */ /* 0x000fe200078e0a1b */
[----:B------:R-:W-:Y:S01]  /*1bd0*/  ISETP.GT.U32.AND P4, PT, R10, R29, PT ;  /* 0x0000001d0a00720c */ /* 0x000fe20003f84070 */
[----:B------:R-:W-:Y:S01]  /*1be0*/  IMAD.MOV R9, RZ, RZ, -R9 ;  /* 0x000000ffff097224 */ /* 0x000fe200078e0a09 */
[----:B------:R-:W-:Y:S01]  /*1bf0*/  LOP3.LUT R226, R4, 0x2c, RZ, 0xfc, !PT ;  /* 0x0000002c04e27812 */ /* 0x000fe200078efcff */
[----:B------:R-:W-:Y:S01]  /*1c00*/  @!P2 IMAD.MOV R52, RZ, RZ, -R52 ;  /* 0x000000ffff34a224 */ /* 0x000fe200078e0a34 */
[----:B------:R-:W-:Y:S01]  /*1c10*/  ISETP.GT.U32.AND P2, PT, R10, R33, PT ;  /* 0x000000210a00720c */ /* 0x000fe20003f44070 */
[----:B------:R-:W-:Y:S01]  /*1c20*/  IMAD.HI.U32 R18, R13, R41, RZ ;  /* 0x000000290d127227 */ /* 0x000fe200078e00ff */
[----:B------:R-:W-:-:S02]  /*1c30*/  LOP3.LUT R217, R4, 0x4c, RZ, 0xfc, !PT ;  /* 0x0000004c04d97812 */ /* 0x000fc400078efcff */
[----:B------:R-:W-:Y:S01]  /*1c40*/  LOP3.LUT R239, R4, 0x10, RZ, 0xfc, !PT ;  /* 0x0000001004ef7812 */ /* 0x000fe200078efcff */
[----:B------:R-:W-:Y:S01]  /*1c50*/  IMAD R35, R10, R9, R39 ;  /* 0x000000090a237224 */ /* 0x000fe200078e0227 */
[C---:B------:R-:W-:Y:S01]  /*1c60*/  LOP3.LUT R224, R4.reuse, 0x30, RZ, 0xfc, !PT ;  /* 0x0000003004e07812 */ /* 0x040fe200078efcff */
[----:B------:R-:W-:Y:S01]  /*1c70*/  IMAD.HI.U32 R39, R13, R42, RZ ;  /* 0x0000002a0d277227 */ /* 0x000fe200078e00ff */
[C---:B------:R-:W-:Y:S02]  /*1c80*/  LOP3.LUT R216, R4.reuse, 0x50, RZ, 0xfc, !PT ;  /* 0x0000005004d87812 */ /* 0x040fe400078efcff */
[C---:B------:R-:W-:Y:S01]  /*1c90*/  LOP3.LUT R238, R4.reuse, 0x14, RZ, 0xfc, !PT ;  /* 0x0000001404ee7812 */ /* 0x040fe200078efcff */
[----:B------:R-:W-:Y:S01]  /*1ca0*/  IMAD.MOV R18, RZ, RZ, -R18 ;  /* 0x000000ffff127224 */ /* 0x000fe200078e0a12 */
[C---:B------:R-:W-:Y:S01]  /*1cb0*/  LOP3.LUT R223, R4.reuse, 0x34, RZ, 0xfc, !PT ;  /* 0x0000003404df7812 */ /* 0x040fe200078efcff */
[----:B------:R-:W-:Y:S01]  /*1cc0*/  IMAD.MOV R19, RZ, RZ, -R39 ;  /* 0x000000ffff137224 */ /* 0x000fe200078e0a27 */
[----:B------:R-:W-:Y:S01]  /*1cd0*/  LOP3.LUT R215, R4, 0x54, RZ, 0xfc, !PT ;  /* 0x0000005404d77812 */ /* 0x000fe200078efcff */
[----:B------:R-:W-:Y:S01]  /*1ce0*/  IMAD R39, R10, R18, R41 ;  /* 0x000000120a277224 */ /* 0x000fe200078e0229 */
[----:B------:R-:W-:Y:S01]  /*1cf0*/  LOP3.LUT R237, R4, 0x18, RZ, 0xfc, !PT ;  /* 0x0000001804ed7812 */ /* 0x000fe200078efcff */
[--C-:B------:R-:W-:Y:S01]  /*1d00*/  @!P3 IMAD.IADD R31, R31, 0x1, -R10.reuse ;  /* 0x000000011f1fb824 */ /* 0x100fe200078e0a0a */
[C---:B------:R-:W-:Y:S01]  /*1d10*/  ISETP.GT.U32.AND P3, PT, R10.reuse, R37, PT ;  /* 0x000000250a00720c */ /* 0x040fe20003f64070 */
[--C-:B------:R-:W-:Y:S01]  /*1d20*/  @!P4 IMAD.IADD R29, R29, 0x1, -R10.reuse ;  /* 0x000000011d1dc824 */ /* 0x100fe200078e0a0a */
[C---:B------:R-:W-:Y:S01]  /*1d30*/  ISETP.GT.U32.AND P4, PT, R10.reuse, R35, PT ;  /* 0x000000230a00720c */ /* 0x040fe20003f84070 */
[----:B------:R-:W-:Y:S01]  /*1d40*/  @!P2 IMAD.IADD R33, R33, 0x1, -R10 ;  /* 0x000000012121a824 */ /* 0x000fe200078e0a0a */
[----:B------:R-:W-:Y:S01]  /*1d50*/  ISETP.GT.U32.AND P2, PT, R10, R39, PT ;  /* 0x000000270a00720c */ /* 0x000fe20003f44070 */
[----:B------:R-:W-:Y:S01]  /*1d60*/  IMAD.HI.U32 R18, R13, R43, RZ ;  /* 0x0000002b0d127227 */ /* 0x000fe200078e00ff */
[----:B------:R-:W-:-:S02]  /*1d70*/  LOP3.LUT R222, R4, 0x38, RZ, 0xfc, !PT ;  /* 0x0000003804de7812 */ /* 0x000fc400078efcff */
[C---:B------:R-:W-:Y:S01]  /*1d80*/  LOP3.LUT R214, R4.reuse, 0x58, RZ, 0xfc, !PT ;  /* 0x0000005804d67812 */ /* 0x040fe200078efcff */
[----:B------:R-:W-:Y:S01]  /*1d90*/  IMAD.MOV R18, RZ, RZ, -R18 ;  /* 0x000000ffff127224 */ /* 0x000fe200078e0a12 */
[----:B------:R-:W-:Y:S01]  /*1da0*/  LOP3.LUT R236, R4, 0x1c, RZ, 0xfc, !PT ;  /* 0x0000001c04ec7812 */ /* 0x000fe200078efcff */
[----:B------:R-:W-:Y:S01]  /*1db0*/  IMAD R41, R10, R19, R42 ;  /* 0x000000130a297224 */ /* 0x000fe200078e022a */
[C---:B------:R-:W-:Y:S01]  /*1dc0*/  LOP3.LUT R221, R4.reuse, 0x3c, RZ, 0xfc, !PT ;  /* 0x0000003c04dd7812 */ /* 0x040fe200078efcff */
[--C-:B------:R-:W-:Y:S01]  /*1dd0*/  @!P3 IMAD.IADD R37, R37, 0x1, -R10.reuse ;  /* 0x000000012525b824 */ /* 0x100fe200078e0a0a */
[----:B------:R-:W-:Y:S01]  /*1de0*/  LOP3.LUT R213, R4, 0x5c, RZ, 0xfc, !PT ;  /* 0x0000005c04d57812 */ /* 0x000fe200078efcff */
[--C-:B------:R-:W-:Y:S01]  /*1df0*/  @!P4 IMAD.IADD R35, R35, 0x1, -R10.reuse ;  /* 0x000000012323c824 */ /* 0x100fe200078e0a0a */
[C---:B------:R-:W-:Y:S01]  /*1e00*/  ISETP.GT.U32.AND P4, PT, R10.reuse, R33, PT ;  /* 0x000000210a00720c */ /* 0x040fe20003f84070 */
[----:B------:R-:W-:Y:S01]  /*1e10*/  @!P2 IMAD.IADD R39, R39, 0x1, -R10 ;  /* 0x000000012727a824 */ /* 0x000fe200078e0a0a */
[C---:B------:R-:W-:Y:S01]  /*1e20*/  ISETP.GT.U32.AND P2, PT, R10.reuse, R37, PT ;  /* 0x000000250a00720c */ /* 0x040fe20003f44070 */
[C---:B------:R-:W-:Y:S01]  /*1e30*/  IMAD R43, R10.reuse, R18, R43 ;  /* 0x000000120a2b7224 */ /* 0x040fe200078e022b */
[----:B------:R-:W-:Y:S01]  /*1e40*/  IABS R18, R47 ;  /* 0x0000002f00127213 */ /* 0x000fe20000000000 */
[----:B------:R-:W-:Y:S01]  /*1e50*/  IMAD.HI.U32 R42, R13, R45, RZ ;  /* 0x0000002d0d2a7227 */ /* 0x000fe200078e00ff */
[----:B------:R-:W-:-:S03]  /*1e60*/  ISETP.GT.U32.AND P3, PT, R10, R35, PT ;  /* 0x000000230a00720c */ /* 0x000fc60003f64070 */
[----:B------:R-:W-:Y:S01]  /*1e70*/  @!P5 IMAD.MOV R29, RZ, RZ, -R29 ;  /* 0x000000ffff1dd224 */ /* 0x000fe200078e0a1d */
[----:B------:R-:W-:Y:S01]  /*1e80*/  ISETP.GT.U32.AND P5, PT, R10, R39, PT ;  /* 0x000000270a00720c */ /* 0x000fe20003fa4070 */
[----:B------:R-:W-:Y:S02]  /*1e90*/  IMAD.MOV R42, RZ, RZ, -R42 ;  /* 0x000000ffff2a7224 */ /* 0x000fe400078e0a2a */
[----:B------:R-:W-:-:S04]  /*1ea0*/  IMAD.HI.U32 R13, R13, R18, RZ ;  /* 0x000000120d0d7227 */ /* 0x000fc800078e00ff */
[C---:B------:R-:W-:Y:S02]  /*1eb0*/  IMAD R45, R10.reuse, R42, R45 ;  /* 0x0000002a0a2d7224 */ /* 0x040fe400078e022d */
[----:B------:R-:W-:Y:S02]  /*1ec0*/  IMAD.MOV R13, RZ, RZ, -R13 ;  /* 0x000000ffff0d7224 */ /* 0x000fe400078e0a0d */
[--C-:B------:R-:W-:Y:S01]  /*1ed0*/  @!P2 IMAD.IADD R37, R37, 0x1, -R10.reuse ;  /* 0x000000012525a824 */ /* 0x100fe200078e0a0a */
[C---:B------:R-:W-:Y:S01]  /*1ee0*/  ISETP.GT.U32.AND P2, PT, R10.reuse, R45, PT ;  /* 0x0000002d0a00720c */ /* 0x040fe20003f44070 */
[--C-:B------:R-:W-:Y:S01]  /*1ef0*/  @!P4 IMAD.IADD R33, R33, 0x1, -R10.reuse ;  /* 0x000000012121c824 */ /* 0x100fe200078e0a0a */
[C---:B------:R-:W-:Y:S01]  /*1f00*/  ISETP.GT.U32.AND P4, PT, R10.reuse, R41, PT ;  /* 0x000000290a00720c */ /* 0x040fe20003f84070 */
[----:B------:R-:W-:Y:S01]  /*1f10*/  @!P3 IMAD.IADD R35, R35, 0x1, -R10 ;  /* 0x000000012323b824 */ /* 0x000fe200078e0a0a */
[C---:B------:R-:W-:Y:S01]  /*1f20*/  ISETP.GT.U32.AND P3, PT, R10.reuse, R43, PT ;  /* 0x0000002b0a00720c */ /* 0x040fe20003f64070 */
[----:B------:R-:W-:-:S02]  /*1f30*/  IMAD R13, R10, R13, R18 ;  /* 0x0000000d0a0d7224 */ /* 0x000fc400078e0212 */
[----:B------:R-:W-:-:S04]  /*1f40*/  IMAD.HI.U32 R15, R15, R14, RZ ;  /* 0x0000000e0f0f7227 */ /* 0x000fc800078e00ff */
[----:B------:R-:W-:Y:S01]  /*1f50*/  @!P5 IMAD.IADD R39, R39, 0x1, -R10 ;  /* 0x000000012727d824 */ /* 0x000fe200078e0a0a */
[----:B------:R-:W-:Y:S01]  /*1f60*/  ISETP.GT.U32.AND P5, PT, R10, R13, PT ;  /* 0x0000000d0a00720c */ /* 0x000fe20003fa4070 */
[----:B------:R-:W-:Y:S02]  /*1f70*/  IMAD R5, R4, R56, RZ ;  /* 0x0000003804057224 */ /* 0x000fe400078e02ff */
[----:B------:R-:W-:Y:S02]  /*1f80*/  IMAD.MOV R15, RZ, RZ, -R15 ;  /* 0x000000ffff0f7224 */ /* 0x000fe400078e0a0f */
[C---:B------:R-:W-:Y:S02]  /*1f90*/  IMAD R6, R56.reuse, 0x4, R5 ;  /* 0x0000000438067824 */ /* 0x040fe400078e0205 */
[----:B------:R-:W-:Y:S02]  /*1fa0*/  IMAD R14, R11, R15, R14 ;  /* 0x0000000f0b0e7224 */ /* 0x000fe400078e020e */
[----:B------:R-:W-:-:S02]  /*1fb0*/  IMAD R7, R56, 0x4, R6 ;  /* 0x0000000438077824 */ /* 0x000fc400078e0206 */
[--C-:B------:R-:W-:Y:S01]  /*1fc0*/  @!P2 IMAD.IADD R45, R45, 0x1, -R10.reuse ;  /* 0x000000012d2da824 */ /* 0x100fe200078e0a0a */
[----:B------:R-:W-:Y:S01]  /*1fd0*/  ISETP.GT.U32.AND P2, PT, R11, R14, PT ;  /* 0x0000000e0b00720c */ /* 0x000fe20003f44070 */
[--C-:B------:R-:W-:Y:S01]  /*1fe0*/  @!P4 IMAD.IADD R41, R41, 0x1, -R10.reuse ;  /* 0x000000012929c824 */ /* 0x100fe200078e0a0a */
[----:B------:R-:W-:Y:S01]  /*1ff0*/  ISETP.GE.AND P4, PT, R44, RZ, PT ;  /* 0x000000ff2c00720c */ /* 0x000fe20003f86270 */
[--C-:B------:R-:W-:Y:S01]  /*2000*/  @!P3 IMAD.IADD R43, R43, 0x1, -R10.reuse ;  /* 0x000000012b2bb824 */ /* 0x100fe200078e0a0a */
[----:B------:R-:W-:Y:S01]  /*2010*/  ISETP.GE.AND P3, PT, R49, RZ, PT ;  /* 0x000000ff3100720c */ /* 0x000fe20003f66270 */
[----:B------:R-:W-:Y:S02]  /*2020*/  IMAD R8, R56, 0x4, R7 ;  /* 0x0000000438087824 */ /* 0x000fe400078e0207 */
[----:B------:R-:W-:Y:S01]  /*2030*/  @!P5 IMAD.IADD R13, R13, 0x1, -R10 ;  /* 0x000000010d0dd824 */ /* 0x000fe200078e0a0a */
[C---:B------:R-:W-:Y:S01]  /*2040*/  ISETP.GT.U32.AND P5, PT, R10.reuse, R41, PT ;  /* 0x000000290a00720c */ /* 0x040fe20003fa4070 */
[----:B------:R-:W-:Y:S01]  /*2050*/  @!P6 IMAD.MOV R31, RZ, RZ, -R31 ;  /* 0x000000ffff1fe224 */ /* 0x000fe200078e0a1f */
[C---:B------:R-:W-:Y:S01]  /*2060*/  ISETP.GT.U32.AND P6, PT, R10.reuse, R45, PT ;  /* 0x0000002d0a00720c */ /* 0x040fe20003fc4070 */
[----:B------:R-:W-:Y:S01]  /*2070*/  @!P0 IMAD.MOV R33, RZ, RZ, -R33 ;  /* 0x000000ffff218224 */ /* 0x000fe200078e0a21 */
[----:B------:R-:W-:Y:S01]  /*2080*/  ISETP.GT.U32.AND P0, PT, R10, R43, PT ;  /* 0x0000002b0a00720c */ /* 0x000fe20003f04070 */
[----:B------:R-:W-:-:S02]  /*2090*/  IMAD R9, R56, 0x4, R8 ;  /* 0x0000000438097824 */ /* 0x000fc400078e0208 */
[----:B------:R-:W-:Y:S01]  /*20a0*/  @!P1 IMAD.MOV R35, RZ, RZ, -R35 ;  /* 0x000000ffff239224 */ /* 0x000fe200078e0a23 */
[----:B------:R-:W-:Y:S01]  /*20b0*/  ISETP.GT.U32.AND P1, PT, R10, R13, PT ;  /* 0x0000000d0a00720c */ /* 0x000fe20003f24070 */
[----:B------:R-:W-:Y:S02]  /*20c0*/  IMAD R19, R56, 0x4, R9 ;  /* 0x0000000438137824 */ /* 0x000fe400078e0209 */
[----:B------:R-:W-:Y:S02]  /*20d0*/  @!P2 IMAD.IADD R14, R14, 0x1, -R11 ;  /* 0x000000010e0ea824 */ /* 0x000fe400078e0a0b */
[----:B------:R-:W-:Y:S02]  /*20e0*/  IMAD R202, R56, 0x4, R19 ;  /* 0x0000000438ca7824 */ /* 0x000fe400078e0213 */
[----:B------:R-:W-:Y:S01]  /*20f0*/  @!P4 IMAD.MOV R37, RZ, RZ, -R37 ;  /* 0x000000ffff25c224 */ /* 0x000fe200078e0a25 */
[----:B------:R-:W-:Y:S01]  /*2100*/  ISETP.GT.U32.AND P2, PT, R11, R14, PT ;  /* 0x0000000e0b00720c */ /* 0x000fe20003f44070 */
[--C-:B------:R-:W-:Y:S01]  /*2110*/  @!P5 IMAD.IADD R41, R41, 0x1, -R10.reuse ;  /* 0x000000012929d824 */ /* 0x100fe200078e0a0a */
[----:B------:R-:W-:Y:S01]  /*2120*/  ISETP.GE.AND P4, PT, R51, RZ, PT ;  /* 0x000000ff3300720c */ /* 0x000fe20003f86270 */
[--C-:B------:R-:W-:Y:S01]  /*2130*/  @!P0 IMAD.IADD R43, R43, 0x1, -R10.reuse ;  /* 0x000000012b2b8824 */ /* 0x100fe200078e0a0a */
[----:B------:R-:W-:Y:S01]  /*2140*/  ISETP.GE.AND P5, PT, R53, RZ, PT ;  /* 0x000000ff3500720c */ /* 0x000fe20003fa6270 */
[----:B------:R-:W-:Y:S01]  /*2150*/  @!P6 IMAD.IADD R45, R45, 0x1, -R10 ;  /* 0x000000012d2de824 */ /* 0x000fe200078e0a0a */
[----:B------:R-:W-:Y:S01]  /*2160*/  ISETP.GE.AND P0, PT, R54, RZ, PT ;  /* 0x000000ff3600720c */ /* 0x000fe20003f06270 */
[----:B------:R-:W-:Y:S01]  /*2170*/  IMAD R201, R56, 0x4, R202 ;  /* 0x0000000438c97824 */ /* 0x000fe200078e02ca */
[----:B------:R-:W-:Y:S01]  /*2180*/  ISETP.GE.AND P6, PT, R47, RZ, PT ;  /* 0x000000ff2f00720c */ /* 0x000fe20003fc6270 */
[----:B------:R-:W-:-:S02]  /*2190*/  VIADD R44, R76, 0x7f ;  /* 0x0000007f4c2c7836 */ /* 0x000fc40000000000 */
[----:B------:R-:W-:Y:S02]  /*21a0*/  IMAD R200, R56, 0x4, R201 ;  /* 0x0000000438c87824 */ /* 0x000fe400078e02c9 */
[----:B------:R-:W-:Y:S01]  /*21b0*/  @!P1 IMAD.IADD R13, R13, 0x1, -R10 ;  /* 0x000000010d0d9824 */ /* 0x000fe200078e0a0a */
[----:B------:R-:W-:Y:S01]  /*21c0*/  ISETP.GT.AND P1, PT, R44, 0x7f, PT ;  /* 0x0000007f2c00780c */ /* 0x000fe20003f24270 */
[----:B------:R-:W-:Y:S02]  /*21d0*/  IMAD R199, R56, 0x4, R200 ;  /* 0x0000000438c77824 */ /* 0x000fe400078e02c8 */
[----:B------:R-:W-:Y:S01]  /*21e0*/  @!P2 IMAD.IADD R14, R14, 0x1, -R11 ;  /* 0x000000010e0ea824 */ /* 0x000fe200078e0a0b */
[----:B------:R-:W-:Y:S01]  /*21f0*/  SEL R18, RZ, 0x4, !P1 ;  /* 0x00000004ff127807 */ /* 0x000fe20004800000 */
[----:B------:R-:W-:Y:S01]  /*2200*/  IMAD R198, R56, 0x4, R199 ;  /* 0x0000000438c67824 */ /* 0x000fe200078e02c7 */
[----:B------:R-:W-:Y:S01]  /*2210*/  ISETP.NE.AND P1, PT, R131, RZ, PT ;  /* 0x000000ff8300720c */ /* 0x000fe20003f25270 */
[----:B------:R-:W-:Y:S01]  /*2220*/  @!P3 IMAD.MOV R39, RZ, RZ, -R39 ;  /* 0x000000ffff27b224 */ /* 0x000fe200078e0a27 */
[----:B------:R-:W-:Y:S01]  /*2230*/  LOP3.LUT R11, RZ, R131, RZ, 0x33, !PT ;  /* 0x00000083ff0b7212 */ /* 0x000fe200078e33ff */
[----:B------:R-:W-:Y:S01]  /*2240*/  @!P4 IMAD.MOV R41, RZ, RZ, -R41 ;  /* 0x000000ffff29c224 */ /* 0x000fe200078e0a29 */
[----:B------:R-:W-:Y:S01]  /*2250*/  ISETP.GE.AND P2, PT, R4, R76, PT ;  /* 0x0000004c0400720c */ /* 0x000fe20003f46270 */
[----:B------:R-:W-:Y:S01]  /*2260*/  @!P5 IMAD.MOV R43, RZ, RZ, -R43 ;  /* 0x000000ffff2bd224 */ /* 0x000fe200078e0a2b */
[C---:B------:R-:W-:Y:S01]  /*2270*/  SEL R51, R11.reuse, R28, !P1 ;  /* 0x0000001c0b337207 */ /* 0x040fe20004800000 */
[----:B------:R-:W-:Y:S01]  /*2280*/  @!P0 IMAD.MOV R45, RZ, RZ, -R45 ;  /* 0x000000ffff2d8224 */ /* 0x000fe200078e0a2d */
[C---:B------:R-:W-:Y:S01]  /*2290*/  SEL R53, R11.reuse, R30, !P1 ;  /* 0x0000001e0b357207 */ /* 0x040fe20004800000 */
[----:B------:R-:W-:Y:S01]  /*22a0*/  @!P6 IMAD.MOV R13, RZ, RZ, -R13 ;  /* 0x000000ffff0de224 */ /* 0x000fe200078e0a0d */
[C---:B------:R-:W-:Y:S01]  /*22b0*/  SEL R54, R11.reuse, R32, !P1 ;  /* 0x000000200b367207 */ /* 0x040fe20004800000 */
[C---:B------:R-:W-:Y:S01]  /*22c0*/  IMAD R42, R56.reuse, 0x4, R198 ;  /* 0x00000004382a7824 */ /* 0x040fe200078e02c6 */
[----:B------:R-:W-:Y:S01]  /*22d0*/  SEL R55, R11, R34, !P1 ;  /* 0x000000220b377207 */ /* 0x000fe20004800000 */
[----:B------:R-:W-:Y:S01]  /*22e0*/  IMAD.SHL.U32 R15, R199, 0x4, RZ ;  /* 0x00000004c70f7824 */ /* 0x000fe200078e00ff */
[C---:B------:R-:W-:Y:S01]  /*22f0*/  SEL R58, R11.reuse, R36, !P1 ;  /* 0x000000240b3a7207 */ /* 0x040fe20004800000 */
[C---:B------:R-:W-:Y:S01]  /*2300*/  IMAD R65, R56.reuse, 0x4, R42 ;  /* 0x0000000438417824 */ /* 0x040fe200078e022a */
[----:B------:R-:W-:Y:S01]  /*2310*/  SEL R59, R11, R38, !P1 ;  /* 0x000000260b3b7207 */ /* 0x000fe20004800000 */
[----:B------:R-:W-:Y:S01]  /*2320*/  IMAD R51, R51, UR5, RZ ;  /* 0x0000000533337c24 */ /* 0x000fe2000f8e02ff */
[C---:B------:R-:W-:Y:S01]  /*2330*/  SEL R60, R11.reuse, R40, !P1 ;  /* 0x000000280b3c7207 */ /* 0x040fe20004800000 */
[C---:B------:R-:W-:Y:S01]  /*2340*/  IMAD R67, R56.reuse, 0x4, R65 ;  /* 0x0000000438437824 */ /* 0x040fe200078e0241 */
[----:B------:R-:W-:Y:S01]  /*2350*/  SEL R47, R11, R16, !P1 ;  /* 0x000000100b2f7207 */ /* 0x000fe20004800000 */
[----:B------:R-:W-:Y:S01]  /*2360*/  IMAD R53, R53, UR5, RZ ;  /* 0x0000000535357c24 */ /* 0x000fe2000f8e02ff */
[C---:B------:R-:W-:Y:S01]  /*2370*/  SEL R20, R11.reuse, R20, !P1 ;  /* 0x000000140b147207 */ /* 0x040fe20004800000 */
[----:B------:R-:W-:Y:S01]  /*2380*/  IMAD R69, R56, 0x4, R67 ;  /* 0x0000000438457824 */ /* 0x000fe200078e0243 */
[C---:B------:R-:W-:Y:S01]  /*2390*/  SEL R22, R11.reuse, R22, !P1 ;  /* 0x000000160b167207 */ /* 0x040fe20004800000 */
[----:B------:R-:W-:Y:S01]  /*23a0*/  IMAD R54, R54, UR5, RZ ;  /* 0x0000000536367c24 */ /* 0x000fe2000f8e02ff */
[C---:B------:R-:W-:Y:S01]  /*23b0*/  SEL R24, R11.reuse, R24, !P1 ;  /* 0x000000180b187207 */ /* 0x040fe20004800000 */
[----:B------:R-:W-:Y:S01]  /*23c0*/  IMAD R71, R56, 0x4, R69 ;  /* 0x0000000438477824 */ /* 0x000fe200078e0245 */
[C---:B------:R-:W-:Y:S01]  /*23d0*/  SEL R49, R11.reuse, R17, !P1 ;  /* 0x000000110b317207 */ /* 0x040fe20004800000 */
        /* <DEDUP_REMOVED lines=40> */
[----:B------:R-:W-:Y:S01]  /*2660*/  IMAD.SHL.U32 R13, R201, 0x4, RZ ;  /* 0x00000004c90d7824 */ /* 0x000fe200078e00ff */
[----:B------:R-:W-:Y:S01]  /*2670*/  ISETP.GE.AND P1, PT, R147, RZ, PT ;  /* 0x000000ff9300720c */ /* 0x000fe20003f26270 */
[----:B------:R-:W-:Y:S01]  /*2680*/  IMAD R33, R56, 0x4, R31 ;  /* 0x0000000438217824 */ /* 0x000fe200078e021f */
[----:B------:R-:W-:Y:S01]  /*2690*/  ISETP.NE.AND P0, PT, R130, RZ, PT ;  /* 0x000000ff8200720c */ /* 0x000fe20003f05270 */
[----:B------:R-:W-:Y:S01]  /*26a0*/  IMAD R47, R22, UR5, RZ ;  /* 0x00000005162f7c24 */ /* 0x000fe2000f8e02ff */
[----:B------:R-:W-:Y:S01]  /*26b0*/  SEL R10, R18, RZ, !P2 ;  /* 0x000000ff120a7207 */ /* 0x000fe20005000000 */
[----:B------:R-:W-:Y:S01]  /*26c0*/  IMAD R35, R56, 0x4, R33 ;  /* 0x0000000438237824 */ /* 0x000fe200078e0221 */
[-C--:B------:R-:W-:Y:S01]  /*26d0*/  ISETP.GE.AND P2, PT, R244, R76.reuse, PT ;  /* 0x0000004cf400720c */ /* 0x080fe20003f46270 */
[----:B------:R-:W-:Y:S01]  /*26e0*/  IMAD R60, R60, UR5, RZ ;  /* 0x000000053c3c7c24 */ /* 0x000fe2000f8e02ff */
[----:B------:R-:W-:Y:S01]  /*26f0*/  ISETP.NE.U32.AND P3, PT, R10, RZ, PT ;  /* 0x000000ff0a00720c */ /* 0x000fe20003f65070 */
[----:B------:R-:W-:Y:S01]  /*2700*/  IMAD R37, R56, 0x4, R35 ;  /* 0x0000000438257824 */ /* 0x000fe200078e0223 */
[----:B------:R-:W-:Y:S01]  /*2710*/  SEL R10, R18, RZ, !P2 ;  /* 0x000000ff120a7207 */ /* 0x000fe20005000000 */
[----:B------:R-:W-:Y:S01]  /*2720*/  IMAD R62, R62, UR5, RZ ;  /* 0x000000053e3e7c24 */ /* 0x000fe2000f8e02ff */
[----:B------:R-:W-:Y:S01]  /*2730*/  ISETP.GE.AND P4, PT, R225, R76, PT ;  /* 0x0000004ce100720c */ /* 0x000fe20003f86270 */
[----:B------:R-:W-:Y:S01]  /*2740*/  @!P1 IMAD.MOV R14, RZ, RZ, -R14 ;  /* 0x000000ffff0e9224 */ /* 0x000fe200078e0a0e */
[----:B------:R-:W-:Y:S01]  /*2750*/  ISETP.NE.U32.AND P6, PT, R10, RZ, PT ;  /* 0x000000ff0a00720c */ /* 0x000fe20003fc5070 */
[----:B------:R-:W-:Y:S01]  /*2760*/  IMAD.SHL.U32 R10, R197, 0x4, RZ ;  /* 0x00000004c50a7824 */ /* 0x000fe200078e00ff */
[----:B------:R-:W-:Y:S01]  /*2770*/  @!P0 LOP3.LUT R14, RZ, R130, RZ, 0x33, !PT ;  /* 0x00000082ff0e8212 */ /* 0x000fe200078e33ff */
[----:B------:R-:W-:Y:S01]  /*2780*/  IMAD R39, R56, 0x4, R37 ;  /* 0x0000000438277824 */ /* 0x000fe200078e0225 */
[----:B------:R-:W-:Y:S01]  /*2790*/  SEL R11, R18, RZ, !P4 ;  /* 0x000000ff120b7207 */ /* 0x000fe20006000000 */
[----:B------:R-:W-:Y:S01]  /*27a0*/  IMAD R64, R64, UR5, RZ ;  /* 0x0000000540407c24 */ /* 0x000fe2000f8e02ff */
[----:B------:R-:W-:Y:S01]  /*27b0*/  IADD3 R122, P1, R10, UR10, RZ ;  /* 0x0000000a0a7a7c10 */ /* 0x000fe2000ff3e0ff */
[----:B------:R-:W-:Y:S01]  /*27c0*/  IMAD R203, R14, R77, RZ ;  /* 0x0000004d0ecb7224 */ /* 0x000fe200078e02ff */
[----:B------:R-:W-:Y:S01]  /*27d0*/  ISETP.GE.AND P5, PT, R247, R76, PT ;  /* 0x0000004cf700720c */ /* 0x000fe20003fa6270 */
[----:B------:R-:W-:Y:S01]  /*27e0*/  IMAD R41, R56, 0x4, R39 ;  /* 0x0000000438297824 */ /* 0x000fe200078e0227 */
[----:B------:R-:W-:Y:S01]  /*27f0*/  LEA.HI.X.SX32 R17, R197, UR11, 0x2, P1 ;  /* 0x0000000bc5117c11 */ /* 0x000fe200088f16ff */
[----:B------:R-:W-:Y:S01]  /*2800*/  IMAD.SHL.U32 R43, R203, 0x4, RZ ;  /* 0x00000004cb2b7824 */ /* 0x000fe200078e00ff */
[----:B------:R-:W-:Y:S01]  /*2810*/  SEL R12, R18, RZ, !P5 ;  /* 0x000000ff120c7207 */ /* 0x000fe20006800000 */
[----:B------:R-:W-:Y:S01]  /*2820*/  IMAD R16, R56, 0x4, R41 ;  /* 0x0000000438107824 */ /* 0x000fe200078e0229 */
[----:B------:R-:W-:Y:S01]  /*2830*/  ISETP.NE.U32.AND P2, PT, R11, RZ, PT ;  /* 0x000000ff0b00720c */ /* 0x000fe20003f45070 */
[----:B------:R-:W-:Y:S01]  /*2840*/  IMAD.SHL.U32 R11, R19, 0x4, RZ ;  /* 0x00000004130b7824 */ /* 0x000fe200078e00ff */
[----:B------:R-:W-:Y:S01]  /*2850*/  IADD3 R186, P1, R43, UR8, RZ ;  /* 0x000000082bba7c10 */ /* 0x000fe2000ff3e0ff */
[----:B------:R-:W-:Y:S01]  /*2860*/  IMAD.SHL.U32 R14, R200, 0x4, RZ ;  /* 0x00000004c80e7824 */ /* 0x000fe200078e00ff */
[----:B------:R-:W-:Y:S01]  /*2870*/  ISETP.NE.U32.AND P0, PT, R12, RZ, PT ;  /* 0x000000ff0c00720c */ /* 0x000fe20003f05070 */
[----:B------:R-:W-:Y:S01]  /*2880*/  IMAD.SHL.U32 R12, R202, 0x4, RZ ;  /* 0x00000004ca0c7824 */ /* 0x000fe200078e00ff */
[----:B------:R-:W-:Y:S01]  /*2890*/  LEA.HI.X.SX32 R148, R203, UR9, 0x2, P1 ;  /* 0x00000009cb947c11 */ /* 0x000fe200088f16ff */
[----:B------:R-:W-:Y:S01]  /*28a0*/  IMAD R77, R78, UR5, RZ ;  /* 0x000000054e4d7c24 */ /* 0x000fe2000f8e02ff */
[-C--:B------:R-:W-:Y:S01]  /*28b0*/  LEA R170, P1, R65, R186.reuse, 0x2 ;  /* 0x000000ba41aa7211 */ /* 0x080fe200078210ff */
[----:B------:R-:W-:Y:S01]  /*28c0*/  IMAD R63, R63, UR5, RZ ;  /* 0x000000053f3f7c24 */ /* 0x000fe2000f8e02ff */
[----:B------:R-:W-:Y:S01]  /*28d0*/  LEA R158, P4, R67, R186, 0x2 ;  /* 0x000000ba439e7211 */ /* 0x000fe200078810ff */
[----:B------:R-:W-:Y:S01]  /*28e0*/  IMAD R66, R66, UR5, RZ ;  /* 0x0000000542427c24 */ /* 0x000fe2000f8e02ff */
[----:B------:R-:W-:Y:S01]  /*28f0*/  LEA.HI.X.SX32 R171, R65, R148, 0x2, P1 ;  /* 0x0000009441ab7211 */ /* 0x000fe200008f16ff */
        /* <DEDUP_REMOVED lines=24> */
[----:B------:R-:W-:Y:S01]  /*2a80*/  VIADD R231, R2, UR7 ;  /* 0x0000000702e77c36 */ /* 0x000fe20008000000 */
[----:B------:R-:W-:Y:S01]  /*2a90*/  LEA R168, P1, R21, R186, 0x2 ;  /* 0x000000ba15a87211 */ /* 0x000fe200078210ff */
[----:B------:R-:W-:Y:S01]  /*2aa0*/  VIADD R229, R152, UR7 ;  /* 0x0000000798e57c36 */ /* 0x000fe20008000000 */
        /* <DEDUP_REMOVED lines=14> */
[----:B------:R-:W-:-:S02]  /*2b90*/  LEA R136, P1, R29, R186, 0x2 ;  /* 0x000000ba1d887211 */ /* 0x000fc400078210ff */
[----:B------:R-:W-:Y:S02]  /*2ba0*/  LEA.HI.X.SX32 R125, R27, R148, 0x2, P4 ;  /* 0x000000941b7d7211 */ /* 0x000fe400020f16ff */
[----:B------:R-:W-:Y:S02]  /*2bb0*/  LEA R144, P4, R31, R186, 0x2 ;  /* 0x000000ba1f907211 */ /* 0x000fe400078810ff */
[----:B------:R-:W-:Y:S02]  /*2bc0*/  LEA.HI.X.SX32 R137, R29, R148, 0x2, P1 ;  /* 0x000000941d897211 */ /* 0x000fe400008f16ff */
[----:B------:R-:W-:Y:S02]  /*2bd0*/  LEA R160, P1, R33, R186, 0x2 ;  /* 0x000000ba21a07211 */ /* 0x000fe400078210ff */
[----:B------:R-:W-:Y:S02]  /*2be0*/  LEA.HI.X.SX32 R145, R31, R148, 0x2, P4 ;  /* 0x000000941f917211 */ /* 0x000fe400020f16ff */
        /* <DEDUP_REMOVED lines=8> */
[C---:B------:R-:W-:Y:S02]  /*2c70*/  LEA R20, P4, R16.reuse, R186, 0x2 ;  /* 0x000000ba10147211 */ /* 0x040fe400078810ff */
[----:B------:R-:W-:Y:S02]  /*2c80*/  LEA.HI.X.SX32 R129, R41, R148, 0x2, P1 ;  /* 0x0000009429817211 */ /* 0x000fe400008f16ff */
[----:B------:R-:W-:Y:S02]  /*2c90*/  LEA R194, P1, R5, R186, 0x2 ;  /* 0x000000ba05c27211 */ /* 0x000fe400078210ff */
[----:B------:R-:W-:Y:S01]  /*2ca0*/  LEA.HI.X.SX32 R21, R16, R148, 0x2, P4 ;  /* 0x0000009410157211 */ /* 0x000fe200020f16ff */
[----:B------:R-:W-:Y:S01]  /*2cb0*/  IMAD.SHL.U32 R16, R198, 0x4, RZ ;  /* 0x00000004c6107824 */ /* 0x000fe200078e00ff */
[----:B------:R-:W-:-:S02]  /*2cc0*/  LEA R188, P4, R6, R186, 0x2 ;  /* 0x000000ba06bc7211 */ /* 0x000fc400078810ff */
[----:B------:R-:W-:Y:S02]  /*2cd0*/  LEA.HI.X.SX32 R195, R5, R148, 0x2, P1 ;  /* 0x0000009405c37211 */ /* 0x000fe400008f16ff */
[C---:B------:R-:W-:Y:S02]  /*2ce0*/  LEA R140, P1, R7.reuse, R186, 0x2 ;  /* 0x000000ba078c7211 */ /* 0x040fe400078210ff */
[----:B------:R-:W-:Y:S01]  /*2cf0*/  LEA.HI.X.SX32 R189, R6, R148, 0x2, P4 ;  /* 0x0000009406bd7211 */ /* 0x000fe200020f16ff */
[----:B------:R-:W-:Y:S01]  /*2d00*/  @!PT LDS RZ, [RZ] ;  /* 0x00000000fffff984 */ /* 0x000fe20000000800 */
[----:B------:R-:W-:Y:S01]  /*2d10*/  @!PT LDS RZ, [RZ] ;  /* 0x00000000fffff984 */ /* 0x000fe20000000800 */
[----:B------:R-:W-:Y:S01]  /*2d20*/  @!PT LDS RZ, [RZ] ;  /* 0x00000000fffff984 */ /* 0x000fe20000000800 */
[----:B------:R1:W-:Y:S01]  /*2d30*/  LDGSTS.E [R231], desc[UR14][R194.64], P3 ;  /* 0x00000000c2e77fae */ /* 0x0003e2000992184e */
[----:B------:R-:W-:Y:S02]  /*2d40*/  LEA R190, P4, R8, R186, 0x2 ;  /* 0x000000ba08be7211 */ /* 0x000fe400078810ff */
[----:B------:R-:W-:Y:S02]  /*2d50*/  LEA.HI.X.SX32 R141, R7, R148, 0x2, P1 ;  /* 0x00000094078d7211 */ /* 0x000fe400008f16ff */
[----:B------:R-:W-:-:S02]  /*2d60*/  LEA R174, P1, R9, R186, 0x2 ;  /* 0x000000ba09ae7211 */ /* 0x000fc400078210ff */
[----:B------:R-:W-:Y:S02]  /*2d70*/  LEA.HI.X.SX32 R191, R8, R148, 0x2, P4 ;  /* 0x0000009408bf7211 */ /* 0x000fe400020f16ff */
[----:B------:R-:W-:Y:S02]  /*2d80*/  IADD3 R162, P4, R11, R186, RZ ;  /* 0x000000ba0ba27210 */ /* 0x000fe40007f9e0ff */
[----:B------:R-:W-:Y:S02]  /*2d90*/  LEA.HI.X.SX32 R175, R9, R148, 0x2, P1 ;  /* 0x0000009409af7211 */ /* 0x000fe400008f16ff */
[----:B------:R-:W-:Y:S02]  /*2da0*/  IADD3 R138, P1, R12, R186, RZ ;  /* 0x000000ba0c8a7210 */ /* 0x000fe40007f3e0ff */
[----:B------:R-:W-:Y:S02]  /*2db0*/  LEA.HI.X.SX32 R163, R19, R148, 0x2, P4 ;  /* 0x0000009413a37211 */ /* 0x000fe400020f16ff */
[----:B------:R-:W-:-:S02]  /*2dc0*/  IADD3 R126, P4, R13, R186, RZ ;  /* 0x000000ba0d7e7210 */ /* 0x000fc40007f9e0ff */
[----:B------:R-:W-:Y:S02]  /*2dd0*/  LEA.HI.X.SX32 R139, R202, R148, 0x2, P1 ;  /* 0x00000094ca8b7211 */ /* 0x000fe400008f16ff */
[----:B------:R-:W-:Y:S02]  /*2de0*/  LEA R22, P1, R45, R122, 0x2 ;  /* 0x0000007a2d167211 */ /* 0x000fe400078210ff */
[----:B------:R-:W-:Y:S02]  /*2df0*/  LEA.HI.X.SX32 R127, R201, R148, 0x2, P4 ;  /* 0x00000094c97f7211 */ /* 0x000fe400020f16ff */
[-C--:B------:R-:W-:Y:S02]  /*2e00*/  IADD3 R192, P5, R14, R186.reuse, RZ ;  /* 0x000000ba0ec07210 */ /* 0x080fe40007fbe0ff */
[----:B------:R-:W-:Y:S02]  /*2e10*/  IADD3 R176, P4, R15, R186, RZ ;  /* 0x000000ba0fb07210 */ /* 0x000fe40007f9e0ff */
[----:B------:R-:W-:-:S02]  /*2e20*/  LEA.HI.X.SX32 R23, R45, R17, 0x2, P1 ;  /* 0x000000112d177211 */ /* 0x000fc400008f16ff */
[----:B------:R-:W-:Y:S02]  /*2e30*/  LEA R26, P1, R47, R122, 0x2 ;  /* 0x0000007a2f1a7211 */ /* 0x000fe400078210ff */
[-C--:B------:R-:W-:Y:S02]  /*2e40*/  LEA.HI.X.SX32 R193, R200, R148.reuse, 0x2, P5 ;  /* 0x00000094c8c17211 */ /* 0x080fe400028f16ff */
[----:B------:R-:W-:Y:S02]  /*2e50*/  LEA.HI.X.SX32 R177, R199, R148, 0x2, P4 ;  /* 0x00000094c7b17211 */ /* 0x000fe400020f16ff */
[-C--:B------:R-:W-:Y:S01]  /*2e60*/  LEA R24, P5, R46, R122.reuse, 0x2 ;  /* 0x0000007a2e187211 */ /* 0x080fe200078a10ff */
[----:B------:R2:W-:Y:S01]  /*2e70*/  LDGSTS.E [R231+0x2000], desc[UR14][R192.64], P6 ;  /* 0x02000000c0e77fae */ /* 0x0005e2000b12184e */
[-C--:B------:R-:W-:Y:S02]  /*2e80*/  LEA R28, P4, R48, R122.reuse, 0x2 ;  /* 0x0000007a301c7211 */ /* 0x080fe400078810ff */
[----:B------:R-:W-:Y:S01]  /*2e90*/  LEA.HI.X.SX32 R27, R47, R17, 0x2, P1 ;  /* 0x000000112f1b7211 */ /* 0x000fe200008f16ff */
[----:B------:R3:W-:Y:S01]  /*2ea0*/  LDGSTS.E [R231+0x4000], desc[UR14][R180.64], P2 ;  /* 0x04000000b4e77fae */ /* 0x0007e2000912184e */
[----:B------:R-:W-:-:S02]  /*2eb0*/  LEA R32, P1, R50, R122, 0x2 ;  /* 0x0000007a32207211 */ /* 0x000fc400078210ff */
[-C--:B------:R-:W-:Y:S02]  /*2ec0*/  LEA.HI.X.SX32 R25, R46, R17.reuse, 0x2, P5 ;  /* 0x000000112e197211 */ /* 0x080fe400028f16ff */
[-C--:B------:R-:W-:Y:S02]  /*2ed0*/  LEA.HI.X.SX32 R29, R48, R17.reuse, 0x2, P4 ;  /* 0x00000011301d7211 */ /* 0x080fe400020f16ff */
[-C--:B------:R-:W-:Y:S02]  /*2ee0*/  LEA R30, P5, R49, R122.reuse, 0x2 ;  /* 0x0000007a311e7211 */ /* 0x080fe400078a10ff */
[-C--:B------:R-:W-:Y:S02]  /*2ef0*/  LEA R34, P4, R51, R122.reuse, 0x2 ;  /* 0x0000007a33227211 */ /* 0x080fe400078810ff */
[----:B------:R-:W-:Y:S02]  /*2f00*/  LEA.HI.X.SX32 R33, R50, R17, 0x2, P1 ;  /* 0x0000001132217211 */ /* 0x000fe400008f16ff */
        /* <DEDUP_REMOVED lines=50> */
[-C--:B------:R-:W-:Y:S02]  /*3230*/  ISETP.GE.AND P5, PT, R155, R76.reuse, PT ;  /* 0x0000004c9b00720c */ /* 0x080fe40003fa6270 */
[-C--:B------:R-:W-:Y:S02]  /*3240*/  LEA.HI.X.SX32 R119, R146, R17.reuse, 0x2, P4 ;  /* 0x0000001192777211 */ /* 0x080fe400020f16ff */
[----:B------:R-:W-:Y:S01]  /*3250*/  LEA.HI.X.SX32 R123, R196, R17, 0x2, P1 ;  /* 0x00000011c47b7211 */ /* 0x000fe200008f16ff */
[----:B------:R-:W-:Y:S01]  /*3260*/  IMAD.SHL.U32 R17, R42, 0x4, RZ ;  /* 0x000000042a117824 */ /* 0x000fe200078e00ff */
[----:B------:R-:W-:Y:S02]  /*3270*/  ISETP.GE.AND P4, PT, R243, R76, PT ;  /* 0x0000004cf300720c */ /* 0x000fe40003f86270 */
[----:B------:R-:W-:-:S02]  /*3280*/  SEL R149, R18, RZ, !P5 ;  /* 0x000000ff12957207 */ /* 0x000fc40006800000 */
[----:B------:R-:W-:Y:S02]  /*3290*/  ISETP.GE.AND P1, PT, R234, R76, PT ;  /* 0x0000004cea00720c */ /* 0x000fe40003f26270 */
[-C--:B------:R-:W-:Y:S02]  /*32a0*/  IADD3 R184, P5, R16, R186.reuse, RZ ;  /* 0x000000ba10b87210 */ /* 0x080fe40007fbe0ff */
[C---:B------:R-:W-:Y:S02]  /*32b0*/  SEL R150, R18.reuse, RZ, !P4 ;  /* 0x000000ff12967207 */ /* 0x040fe40006000000 */
[----:B------:R-:W-:Y:S02]  /*32c0*/  IADD3 R186, P4, R17, R186, RZ ;  /* 0x000000ba11ba7210 */ /* 0x000fe40007f9e0ff */
[----:B------:R-:W-:Y:S02]  /*32d0*/  SEL R151, R18, RZ, !P1 ;  /* 0x000000ff12977207 */ /* 0x000fe40004800000 */
[----:B------:R-:W-:-:S02]  /*32e0*/  ISETP.NE.U32.AND P1, PT, R149, RZ, PT ;  /* 0x000000ff9500720c */ /* 0x000fc40003f25070 */
[----:B------:R-:W-:Y:S02]  /*32f0*/  LEA.HI.X.SX32 R187, R42, R148, 0x2, P4 ;  /* 0x000000942abb7211 */ /* 0x000fe400020f16ff */
[----:B------:R-:W-:Y:S02]  /*3300*/  ISETP.NE.U32.AND P4, PT, R150, RZ, PT ;  /* 0x000000ff9600720c */ /* 0x000fe40003f85070 */
[----:B------:R-:W-:Y:S02]  /*3310*/  ISETP.GE.AND P3, PT, R219, R76, PT ;  /* 0x0000004cdb00720c */ /* 0x000fe40003f66270 */
[----:B------:R-:W-:Y:S02]  /*3320*/  LEA.HI.X.SX32 R185, R198, R148, 0x2, P5 ;  /* 0x00000094c6b97211 */ /* 0x000fe400028f16ff */
[----:B------:R-:W-:Y:S02]  /*3330*/  ISETP.NE.U32.AND P5, PT, R151, RZ, PT ;  /* 0x000000ff9700720c */ /* 0x000fe40003fa5070 */
[----:B------:R-:W-:Y:S01]  /*3340*/  ISETP.GE.AND P6, PT, R154, R76, PT ;  /* 0x0000004c9a00720c */ /* 0x000fe20003fc6270 */
[----:B------:R4:W-:Y:S01]  /*3350*/  LDGSTS.E [R231+0x6000], desc[UR14][R136.64], P1 ;  /* 0x0600000088e77fae */ /* 0x0009e2000892184e */
[----:B------:R-:W-:-:S02]  /*3360*/  SEL R148, R18, RZ, !P3 ;  /* 0x000000ff12947207 */ /* 0x000fc40005800000 */
[-C--:B------:R-:W-:Y:S01]  /*3370*/  ISETP.GE.AND P3, PT, R242, R76.reuse, PT ;  /* 0x0000004cf200720c */ /* 0x080fe20003f66270 */
[----:B------:R5:W-:Y:S01]  /*3380*/  LDGSTS.E [R229], desc[UR14][R188.64], P4 ;  /* 0x00000000bce57fae */ /* 0x000be2000a12184e */
[----:B------:R-:W-:Y:S02]  /*3390*/  SEL R149, R18, RZ, !P6 ;  /* 0x000000ff12957207 */ /* 0x000fe40007000000 */
[----:B------:R-:W-:Y:S02]  /*33a0*/  ISETP.NE.U32.AND P2, PT, R148, RZ, PT ;  /* 0x000000ff9400720c */ /* 0x000fe40003f45070 */
[----:B------:R-:W-:Y:S01]  /*33b0*/  ISETP.GE.AND P6, PT, R227, R76, PT ;  /* 0x0000004ce300720c */ /* 0x000fe20003fc6270 */
[----:B------:R5:W-:Y:S01]  /*33c0*/  LDGSTS.E [R229+0x2000], desc[UR14][R176.64], P5 ;  /* 0x02000000b0e57fae */ /* 0x000be2000a92184e */
[----:B------:R-:W-:Y:S02]  /*33d0*/  SEL R148, R18, RZ, !P3 ;  /* 0x000000ff12947207 */ /* 0x000fe40005800000 */
[----:B------:R-:W-:-:S02]  /*33e0*/  ISETP.NE.U32.AND P3, PT, R149, RZ, PT ;  /* 0x000000ff9500720c */ /* 0x000fc40003f65070 */
[----:B------:R-:W-:Y:S02]  /*33f0*/  SEL R149, R18, RZ, !P6 ;  /* 0x000000ff12957207 */ /* 0x000fe40007000000 */
[-C--:B------:R-:W-:Y:S02]  /*3400*/  ISETP.GE.AND P4, PT, R218, R76.reuse, PT ;  /* 0x0000004cda00720c */ /* 0x080fe40003f86270 */
[----:B------:R-:W-:Y:S01]  /*3410*/  ISETP.NE.U32.AND P1, PT, R148, RZ, PT ;  /* 0x000000ff9400720c */ /* 0x000fe20003f25070 */
[----:B------:R5:W-:Y:S01]  /*3420*/  LDGSTS.E [R229+0x4000], desc[UR14][R166.64], P2 ;  /* 0x04000000a6e57fae */ /* 0x000be2000912184e */
[----:B------:R-:W-:Y:S02]  /*3430*/  ISETP.NE.U32.AND P6, PT, R149, RZ, PT ;  /* 0x000000ff9500720c */ /* 0x000fe40003fc5070 */
[----:B------:R-:W-:Y:S02]  /*3440*/  ISETP.GE.AND P5, PT, R153, R76, PT ;  /* 0x0000004c9900720c */ /* 0x000fe40003fa6270 */
[----:B------:R-:W-:Y:S01]  /*3450*/  SEL R148, R18, RZ, !P4 ;  /* 0x000000ff12947207 */ /* 0x000fe20006000000 */
[----:B------:R5:W-:Y:S01]  /*3460*/  LDGSTS.E [R229+0x6000], desc[UR14][R144.64], P3 ;  /* 0x0600000090e57fae */ /* 0x000be2000992184e */
[----:B------:R-:W-:-:S02]  /*3470*/  LOP3.LUT R150, R2, 0x20, RZ, 0x3c, !PT ;  /* 0x0000002002967812 */ /* 0x000fc400078e3cff */
[-C--:B------:R-:W-:Y:S02]  /*3480*/  ISETP.GE.AND P4, PT, R240, R76.reuse, PT ;  /* 0x0000004cf000720c */ /* 0x080fe40003f86270 */
[----:B------:R-:W-:Y:S01]  /*3490*/  SEL R149, R18, RZ, !P5 ;  /* 0x000000ff12957207 */ /* 0x000fe20006800000 */
[----:B------:R-:W-:Y:S01]  /*34a0*/  VIADD R228, R150, UR7 ;  /* 0x0000000796e47c36 */ /* 0x000fe20008000000 */
[----:B------:R-:W-:Y:S02]  /*34b0*/  ISETP.NE.U32.AND P2, PT, R148, RZ, PT ;  /* 0x000000ff9400720c */ /* 0x000fe40003f45070 */
[----:B------:R-:W-:Y:S02]  /*34c0*/  ISETP.GE.AND P5, PT, R226, R76, PT ;  /* 0x0000004ce200720c */ /* 0x000fe40003fa6270 */
[----:B------:R-:W-:Y:S01]  /*34d0*/  SEL R148, R18, RZ, !P4 ;  /* 0x000000ff12947207 */ /* 0x000fe20006000000 */
[----:B------:R5:W-:Y:S01]  /*34e0*/  LDGSTS.E [R228], desc[UR14][R140.64], P1 ;  /* 0x000000008ce47fae */ /* 0x000be2000892184e */
[----:B------:R-:W-:-:S02]  /*34f0*/  ISETP.NE.U32.AND P4, PT, R149, RZ, PT ;  /* 0x000000ff9500720c */ /* 0x000fc40003f85070 */
[----:B------:R-:W-:Y:S01]  /*3500*/  SEL R149, R18, RZ, !P5 ;  /* 0x000000ff12957207 */ /* 0x000fe20006800000 */
[----:B------:R5:W-:Y:S01]  /*3510*/  LDGSTS.E [R228+0x2000], desc[UR14][R184.64], P6 ;  /* 0x02000000b8e47fae */ /* 0x000be2000b12184e */
[----:B------:R-:W-:Y:S02]  /*3520*/  ISETP.NE.U32.AND P3, PT, R148, RZ, PT ;  /* 0x000000ff9400720c */ /* 0x000fe40003f65070 */
[----:B------:R-:W-:Y:S01]  /*3530*/  LOP3.LUT R152, R4, 0x6c, RZ, 0xfc, !PT ;  /* 0x0000006c04987812 */ /* 0x000fe200078efcff */
[----:B------:R5:W-:Y:S01]  /*3540*/  LDGSTS.E [R228+0x4000], desc[UR14][R172.64], P2 ;  /* 0x04000000ace47fae */ /* 0x000be2000912184e */
[-C--:B------:R-:W-:Y:S02]  /*3550*/  ISETP.GE.AND P1, PT, R217, R76.reuse, PT ;  /* 0x0000004cd900720c */ /* 0x080fe40003f26270 */
[----:B------:R-:W-:Y:S02]  /*3560*/  ISETP.NE.U32.AND P5, PT, R149, RZ, PT ;  /* 0x000000ff9500720c */ /* 0x000fe40003fa5070 */
[----:B------:R-:W-:Y:S01]  /*3570*/  LOP3.LUT R150, R2, 0x30, RZ, 0x3c, !PT ;  /* 0x0000003002967812 */ /* 0x000fe200078e3cff */
[----:B------:R5:W-:Y:S01]  /*3580*/  LDGSTS.E [R228+0x6000], desc[UR14][R160.64], P4 ;  /* 0x06000000a0e47fae */ /* 0x000be2000a12184e */
[----:B------:R-:W-:-:S02]  /*3590*/  ISETP.GE.AND P6, PT, R152, R76, PT ;  /* 0x0000004c9800720c */ /* 0x000fc40003fc6270 */
[----:B------:R-:W-:Y:S01]  /*35a0*/  SEL R148, R18, RZ, !P1 ;  /* 0x000000ff12947207 */ /* 0x000fe20004800000 */
[----:B------:R-:W-:Y:S01]  /*35b0*/  VIADD R220, R150, UR7 ;  /* 0x0000000796dc7c36 */ /* 0x000fe20008000000 */
[-C--:B------:R-:W-:Y:S02]  /*35c0*/  ISETP.GE.AND P1, PT, R239, R76.reuse, PT ;  /* 0x0000004cef00720c */ /* 0x080fe40003f26270 */
[----:B------:R-:W-:Y:S02]  /*35d0*/  SEL R149, R18, RZ, !P6 ;  /* 0x000000ff12957207 */ /* 0x000fe40007000000 */
[----:B------:R-:W-:Y:S01]  /*35e0*/  ISETP.GE.AND P6, PT, R224, R76, PT ;  /* 0x0000004ce000720c */ /* 0x000fe20003fc6270 */
[----:B------:R5:W-:Y:S01]  /*35f0*/  LDGSTS.E [R220], desc[UR14][R190.64], P3 ;  /* 0x00000000bedc7fae */ /* 0x000be2000992184e */
[----:B------:R-:W-:Y:S02]  /*3600*/  ISETP.NE.U32.AND P2, PT, R148, RZ, PT ;  /* 0x000000ff9400720c */ /* 0x000fe40003f45070 */
[----:B------:R-:W-:Y:S01]  /*3610*/  SEL R148, R18, RZ, !P1 ;  /* 0x000000ff12947207 */ /* 0x000fe20004800000 */
[----:B------:R5:W-:Y:S01]  /*3620*/  LDGSTS.E [R220+0x2000], desc[UR14][R186.64], P5 ;  /* 0x02000000badc7fae */ /* 0x000be2000a92184e */
[----:B------:R-:W-:-:S02]  /*3630*/  ISETP.NE.U32.AND P1, PT, R149, RZ, PT ;  /* 0x000000ff9500720c */ /* 0x000fc40003f25070 */
[----:B------:R-:W-:Y:S02]  /*3640*/  SEL R149, R18, RZ, !P6 ;  /* 0x000000ff12957207 */ /* 0x000fe40007000000 */
[----:B------:R-:W-:Y:S02]  /*3650*/  LOP3.LUT R151, R4, 0x70, RZ, 0xfc, !PT ;  /* 0x0000007004977812 */ /* 0x000fe400078efcff */
[-C--:B------:R-:W-:Y:S02]  /*3660*/  ISETP.GE.AND P3, PT, R216, R76.reuse, PT ;  /* 0x0000004cd800720c */ /* 0x080fe40003f66270 */
[----:B------:R-:W-:Y:S01]  /*3670*/  ISETP.NE.U32.AND P4, PT, R148, RZ, PT ;  /* 0x000000ff9400720c */ /* 0x000fe20003f85070 */
[----:B------:R5:W-:Y:S01]  /*3680*/  LDGSTS.E [R220+0x4000], desc[UR14][R182.64], P2 ;  /* 0x04000000b6dc7fae */ /* 0x000be2000912184e */
[----:B------:R-:W-:Y:S02]  /*3690*/  ISETP.NE.U32.AND P6, PT, R149, RZ, PT ;  /* 0x000000ff9500720c */ /* 0x000fe40003fc5070 */
[----:B------:R-:W-:Y:S01]  /*36a0*/  ISETP.GE.AND P5, PT, R151, R76, PT ;  /* 0x0000004c9700720c */ /* 0x000fe20003fa6270 */
[----:B------:R5:W-:Y:S01]  /*36b0*/  LDGSTS.E [R220+0x6000], desc[UR14][R178.64], P1 ;  /* 0x06000000b2dc7fae */ /* 0x000be2000892184e */
[----:B------:R-:W-:-:S02]  /*36c0*/  SEL R148, R18, RZ, !P3 ;  /* 0x000000ff12947207 */ /* 0x000fc40005800000 */
[----:B------:R-:W-:Y:S02]  /*36d0*/  SEL R149, R18, RZ, !P5 ;  /* 0x000000ff12957207 */ /* 0x000fe40006800000 */
[-C--:B------:R-:W-:Y:S02]  /*36e0*/  ISETP.GE.AND P3, PT, R238, R76.reuse, PT ;  /* 0x0000004cee00720c */ /* 0x080fe40003f66270 */
[----:B------:R-:W-:Y:S01]  /*36f0*/  ISETP.NE.U32.AND P5, PT, R148, RZ, PT ;  /* 0x000000ff9400720c */ /* 0x000fe20003fa5070 */
[----:B------:R5:W-:Y:S01]  /*3700*/  LDGSTS.E [R212], desc[UR14][R174.64], P4 ;  /* 0x00000000aed47fae */ /* 0x000be2000a12184e */
[----:B------:R-:W-:Y:S02]  /*3710*/  ISETP.GE.AND P2, PT, R223, R76, PT ;  /* 0x0000004cdf00720c */ /* 0x000fe40003f46270 */
[----:B------:R-:W-:Y:S01]  /*3720*/  SEL R148, R18, RZ, !P3 ;  /* 0x000000ff12947207 */ /* 0x000fe20005800000 */
[----:B------:R5:W-:Y:S01]  /*3730*/  LDGSTS.E [R212+0x2000], desc[UR14][R170.64], P6 ;  /* 0x02000000aad47fae */ /* 0x000be2000b12184e */
[----:B------:R-:W-:-:S02]  /*3740*/  LOP3.LUT R150, R4, 0x74, RZ, 0xfc, !PT ;  /* 0x0000007404967812 */ /* 0x000fc400078efcff */
[----:B------:R-:W-:Y:S02]  /*3750*/  ISETP.NE.U32.AND P3, PT, R149, RZ, PT ;  /* 0x000000ff9500720c */ /* 0x000fe40003f65070 */
[-C--:B------:R-:W-:Y:S02]  /*3760*/  ISETP.GE.AND P4, PT, R215, R76.reuse, PT ;  /* 0x0000004cd700720c */ /* 0x080fe40003f86270 */
[----:B------:R-:W-:Y:S01]  /*3770*/  SEL R149, R18, RZ, !P2 ;  /* 0x000000ff12957207 */ /* 0x000fe20005000000 */
[----:B------:R5:W-:Y:S01]  /*3780*/  LDGSTS.E [R212+0x4000], desc[UR14][R168.64], P5 ;  /* 0x04000000a8d47fae */ /* 0x000be2000a92184e */
[----:B------:R-:W-:Y:S02]  /*3790*/  ISETP.NE.U32.AND P1, PT, R148, RZ, PT ;  /* 0x000000ff9400720c */ /* 0x000fe40003f25070 */
[----:B------:R-:W-:Y:S02]  /*37a0*/  ISETP.GE.AND P6, PT, R150, R76, PT ;  /* 0x0000004c9600720c */ /* 0x000fe40003fc6270 */
[----:B------:R-:W-:-:S02]  /*37b0*/  SEL R148, R18, RZ, !P4 ;  /* 0x000000ff12947207 */ /* 0x000fc40006000000 */
[----:B------:R-:W-:Y:S01]  /*37c0*/  ISETP.NE.U32.AND P2, PT, R149, RZ, PT ;  /* 0x000000ff9500720c */ /* 0x000fe20003f45070 */
[----:B------:R5:W-:Y:S01]  /*37d0*/  LDGSTS.E [R212+0x6000], desc[UR14][R164.64], P3 ;  /* 0x06000000a4d47fae */ /* 0x000be2000992184e */
[-C--:B------:R-:W-:Y:S02]  /*37e0*/  ISETP.GE.AND P4, PT, R237, R76.reuse, PT ;  /* 0x0000004ced00720c */ /* 0x080fe40003f86270 */
[----:B------:R-:W-:Y:S02]  /*37f0*/  SEL R149, R18, RZ, !P6 ;  /* 0x000000ff12957207 */ /* 0x000fe40007000000 */
[----:B------:R-:W-:Y:S01]  /*3800*/  ISETP.GE.AND P5, PT, R222, R76, PT ;  /* 0x0000004cde00720c */ /* 0x000fe20003fa6270 */
[----:B------:R5:W-:Y:S01]  /*3810*/  LDGSTS.E [R211], desc[UR14][R162.64], P1 ;  /* 0x00000000a2d37fae */ /* 0x000be2000892184e */
[----:B------:R-:W-:Y:S02]  /*3820*/  ISETP.NE.U32.AND P6, PT, R148, RZ, PT ;  /* 0x000000ff9400720c */ /* 0x000fe40003fc5070 */
[----:B------:R-:W-:-:S02]  /*3830*/  SEL R148, R18, RZ, !P4 ;  /* 0x000000ff12947207 */ /* 0x000fc40006000000 */
[----:B------:R-:W-:Y:S01]  /*3840*/  ISETP.NE.U32.AND P4, PT, R149, RZ, PT ;  /* 0x000000ff9500720c */ /* 0x000fe20003f85070 */
[----:B------:R5:W-:Y:S01]  /*3850*/  LDGSTS.E [R211+0x2000], desc[UR14][R158.64], P2 ;  /* 0x020000009ed37fae */ /* 0x000be2000912184e */
[----:B------:R-:W-:Y:S02]  /*3860*/  SEL R149, R18, RZ, !P5 ;  /* 0x000000ff12957207 */ /* 0x000fe40006800000 */
[----:B------:R-:W-:Y:S02]  /*3870*/  ISETP.GE.AND P1, PT, R214, R76, PT ;  /* 0x0000004cd600720c */ /* 0x000fe40003f26270 */
[----:B------:R-:W-:Y:S02]  /*3880*/  ISETP.NE.U32.AND P5, PT, R149, RZ, PT ;  /* 0x000000ff9500720c */ /* 0x000fe40003fa5070 */
[----:B------:R-:W-:Y:S01]  /*3890*/  LOP3.LUT R149, R4, 0x78, RZ, 0xfc, !PT ;  /* 0x0000007804957812 */ /* 0x000fe200078efcff */
[----:B------:R5:W-:Y:S01]  /*38a0*/  LDGSTS.E [R211+0x4000], desc[UR14][R156.64], P6 ;  /* 0x040000009cd37fae */ /* 0x000be2000b12184e */
[----:B------:R-:W-:-:S02]  /*38b0*/  ISETP.NE.U32.AND P3, PT, R148, RZ, PT ;  /* 0x000000ff9400720c */ /* 0x000fc40003f65070 */
[----:B------:R-:W-:Y:S01]  /*38c0*/  SEL R148, R18, RZ, !P1 ;  /* 0x000000ff12947207 */ /* 0x000fe20004800000 */
[----:B------:R5:W-:Y:S01]  /*38d0*/  LDGSTS.E [R211+0x6000], desc[UR14][R142.64], P4 ;  /* 0x060000008ed37fae */ /* 0x000be2000a12184e */
[-C--:B------:R-:W-:Y:S02]  /*38e0*/  ISETP.GE.AND P2, PT, R149, R76.reuse, PT ;  /* 0x0000004c9500720c */ /* 0x080fe40003f46270 */
[----:B------:R-:W-:Y:S02]  /*38f0*/  ISETP.NE.U32.AND P1, PT, R148, RZ, PT ;  /* 0x000000ff9400720c */ /* 0x000fe40003f25070 */
[----:B------:R-:W-:Y:S02]  /*3900*/  SEL R148, R18, RZ, !P2 ;  /* 0x000000ff12947207 */ /* 0x000fe40005000000 */
[----:B------:R-:W-:Y:S02]  /*3910*/  ISETP.GE.AND P6, PT, R236, R76, PT ;  /* 0x0000004cec00720c */ /* 0x000fe40003fc6270 */
[----:B------:R-:W-:Y:S01]  /*3920*/  ISETP.NE.U32.AND P2, PT, R148, RZ, PT ;  /* 0x000000ff9400720c */ /* 0x000fe20003f45070 */
[----:B------:R5:W-:Y:S01]  /*3930*/  LDGSTS.E [R209], desc[UR14][R138.64], P3 ;  /* 0x000000008ad17fae */ /* 0x000be2000992184e */
[----:B------:R-:W-:-:S02]  /*3940*/  SEL R148, R18, RZ, !P6 ;  /* 0x000000ff12947207 */ /* 0x000fc40007000000 */
[-C--:B------:R-:W-:Y:S01]  /*3950*/  ISETP.GE.AND P4, PT, R221, R76.reuse, PT ;  /* 0x0000004cdd00720c */ /* 0x080fe20003f86270 */
[----:B------:R5:W-:Y:S01]  /*3960*/  LDGSTS.E [R209+0x2000], desc[UR14][R134.64], P5 ;  /* 0x0200000086d17fae */ /* 0x000be2000a92184e */
[----:B------:R-:W-:Y:S02]  /*3970*/  ISETP.NE.U32.AND P6, PT, R148, RZ, PT ;  /* 0x000000ff9400720c */ /* 0x000fe40003fc5070 */
[----:B------:R-:W-:Y:S01]  /*3980*/  SEL R148, R18, RZ, !P4 ;  /* 0x000000ff12947207 */ /* 0x000fe20006000000 */
[----:B------:R5:W-:Y:S01]  /*3990*/  LDGSTS.E [R209+0x4000], desc[UR14][R132.64], P1 ;  /* 0x0400000084d17fae */ /* 0x000be2000892184e */
[----:B------:R-:W-:Y:S02]  /*39a0*/  ISETP.GE.AND P3, PT, R213, R76, PT ;  /* 0x0000004cd500720c */ /* 0x000fe40003f66270 */
[----:B------:R-:W-:Y:S01]  /*39b0*/  ISETP.NE.U32.AND P4, PT, R148, RZ, PT ;  /* 0x000000ff9400720c */ /* 0x000fe20003f85070 */
[----:B------:R5:W-:Y:S01]  /*39c0*/  LDGSTS.E [R209+0x6000], desc[UR14][R128.64], P2 ;  /* 0x0600000080d17fae */ /* 0x000be2000912184e */
[----:B------:R-:W-:-:S02]  /*39d0*/  LOP3.LUT R148, R4, 0x7c, RZ, 0xfc, !PT ;  /* 0x0000007c04947812 */ /* 0x000fc400078efcff */
[----:B------:R-:W-:Y:S02]  /*39e0*/  SEL R204, R18, RZ, !P3 ;  /* 0x000000ff12cc7207 */ /* 0x000fe40005800000 */
[----:B------:R-:W-:Y:S01]  /*39f0*/  ISETP.GE.AND P5, PT, R148, R76, PT ;  /* 0x0000004c9400720c */ /* 0x000fe20003fa6270 */
[----:B------:R5:W-:Y:S01]  /*3a00*/  LDGSTS.E [R205], desc[UR14][R126.64], P6 ;  /* 0x000000007ecd7fae */ /* 0x000be2000b12184e */
[----:B------:R-:W-:Y:S02]  /*3a10*/  ISETP.NE.U32.AND P3, PT, R204, RZ, PT ;  /* 0x000000ffcc00720c */ /* 0x000fe40003f65070 */
[----:B------:R-:W-:Y:S02]  /*3a20*/  SEL R18, R18, RZ, !P5 ;  /* 0x000000ff12127207 */ /* 0x000fe40006800000 */
[----:B------:R-:W-:Y:S01]  /*3a30*/  ISETP.GE.AND P1, PT, R4, R210, PT ;  /* 0x000000d20400720c */ /* 0x000fe20003f26270 */
[----:B------:R-:W-:Y:S01]  /*3a40*/  LDGSTS.E [R205+0x2000], desc[UR14][R120.64], P4 ;  /* 0x0200000078cd7fae */ /* 0x000fe2000a12184e */
[----:B------:R-:W-:-:S02]  /*3a50*/  ISETP.NE.U32.AND P5, PT, R18, RZ, PT ;  /* 0x000000ff1200720c */ /* 0x000fc40003fa5070 */
[-C--:B------:R-:W-:Y:S02]  /*3a60*/  ISETP.GE.AND P2, PT, R244, R210.reuse, PT ;  /* 0x000000d2f400720c */ /* 0x080fe40003f46270 */
[----:B------:R-:W-:Y:S02]  /*3a70*/  SEL R230, RZ, 0x4, P1 ;  /* 0x00000004ffe67807 */ /* 0x000fe40000800000 */
[----:B------:R-:W-:Y:S01]  /*3a80*/  ISETP.GT.AND P1, PT, R44, 0xff, PT ;  /* 0x000000ff2c00780c */ /* 0x000fe20003f24270 */
[----:B------:R5:W-:Y:S01]  /*3a90*/  LDGSTS.E [R205+0x4000], desc[UR14][R124.64], P3 ;  /* 0x040000007ccd7fae */ /* 0x000be2000992184e */
[----:B------:R-:W-:Y:S02]  /*3aa0*/  SEL R18, RZ, 0x4, P2 ;  /* 0x00000004ff127807 */ /* 0x000fe40001000000 */
[-C--:B------:R-:W-:Y:S02]  /*3ab0*/  ISETP.GE.AND P2, PT, R225, R210.reuse, PT ;  /* 0x000000d2e100720c */ /* 0x080fe40003f46270 */
[----:B------:R-:W-:Y:S01]  /*3ac0*/  SEL R18, R18, RZ, P1 ;  /* 0x000000ff12127207 */ /* 0x000fe20000800000 */
[----:B------:R5:W-:Y:S01]  /*3ad0*/  LDGSTS.E [R205+0x6000], desc[UR14][R20.64], P5 ;  /* 0x0600000014cd7fae */ /* 0x000be2000a92184e */
[----:B------:R-:W-:-:S02]  /*3ae0*/  ISETP.GE.AND P4, PT, R155, R210, PT ;  /* 0x000000d29b00720c */ /* 0x000fc40003f86270 */
[----:B------:R-:W-:Y:S01]  /*3af0*/  SEL R204, RZ, 0x4, P2 ;  /* 0x00000004ffcc7807 */ /* 0x000fe20001000000 */
[----:B------:R-:W0:Y:S01]  /*3b00*/  LDGDEPBAR ;  /* 0x00000000000079af */ /* 0x000e220000000000 */
[----:B------:R-:W-:Y:S02]  /*3b10*/  ISETP.NE.U32.AND P2, PT, R18, RZ, PT ;  /* 0x000000ff1200720c */ /* 0x000fe40003f45070 */
[----:B------:R-:W-:Y:S01]  /*3b20*/  SEL R18, RZ, 0x4, P4 ;  /* 0x00000004ff127807 */ /* 0x000fe20002000000 */
[----:B------:R-:W-:Y:S01]  /*3b30*/  LDGSTS.E [R206+0x18000], desc[UR14][R22.64], P0 ;  /* 0x1800000016ce7fae */ /* 0x000fe2000812184e */
[----:B------:R-:W-:Y:S02]  /*3b40*/  SEL R204, R204, RZ, P1 ;  /* 0x000000ffcccc7207 */ /* 0x000fe40000800000 */
[----:B------:R-:W-:Y:S01]  /*3b50*/  ISETP.GE.AND P4, PT, R243, R210, PT ;  /* 0x000000d2f300720c */ /* 0x000fe20003f86270 */
[----:B------:R-:W-:Y:S01]  /*3b60*/  LDGSTS.E [R206+0x18400], desc[UR14][R30.64], P0 ;  /* 0x184000001ece7fae */ /* 0x000fe2000812184e */
[----:B------:R-:W-:-:S02]  /*3b70*/  SEL R18, R18, RZ, P1 ;  /* 0x000000ff12127207 */ /* 0x000fc40000800000 */
[-C--:B------:R-:W-:Y:S01]  /*3b80*/  ISETP.GE.AND P5, PT, R234, R210.reuse, PT ;  /* 0x000000d2ea00720c */ /* 0x080fe20003fa6270 */
[----:B------:R-:W-:Y:S01]  /*3b90*/  LDGSTS.E [R206+0x18800], desc[UR14][R38.64], P0 ;  /* 0x1880000026ce7fae */ /* 0x000fe2000812184e */
[----:B------:R-:W-:Y:S02]  /*3ba0*/  ISETP.NE.U32.AND P3, PT, R204, RZ, PT ;  /* 0x000000ffcc00720c */ /* 0x000fe40003f65070 */
[----:B------:R-:W-:Y:S01]  /*3bb0*/  SEL R204, RZ, 0x4, P4 ;  /* 0x00000004ffcc7807 */ /* 0x000fe20002000000 */
[----:B------:R-:W-:Y:S01]  /*3bc0*/  LDGSTS.E [R206+0x18c00], desc[UR14][R82.64], P0 ;  /* 0x18c0000052ce7fae */ /* 0x000fe2000812184e */
[----:B------:R-:W-:Y:S02]  /*3bd0*/  ISETP.NE.U32.AND P4, PT, R18, RZ, PT ;  /* 0x000000ff1200720c */ /* 0x000fe40003f85070 */
[----:B------:R-:W-:Y:S01]  /*3be0*/  SEL R18, RZ, 0x4, P5 ;  /* 0x00000004ff127807 */ /* 0x000fe20002800000 */
[----:B------:R-:W-:Y:S01]  /*3bf0*/  LDGSTS.E [R206+0x19000], desc[UR14][R90.64], P0 ;  /* 0x190000005ace7fae */ /* 0x000fe2000812184e */
[----:B------:R-:W-:-:S02]  /*3c00*/  ISETP.GE.AND P5, PT, R219, R210, PT ;  /* 0x000000d2db00720c */ /* 0x000fc40003fa6270 */
[----:B------:R-:W-:Y:S01]  /*3c10*/  SEL R204, R204, RZ, P1 ;  /* 0x000000ffcccc7207 */ /* 0x000fe20000800000 */
[----:B------:R-:W-:Y:S01]  /*3c20*/  LDGSTS.E [R206+0x19400], desc[UR14][R98.64], P0 ;  /* 0x1940000062ce7fae */ /* 0x000fe2000812184e */
[----:B------:R-:W-:Y:S02]  /*3c30*/  SEL R232, RZ, 0x4, P5 ;  /* 0x00000004ffe87807 */ /* 0x000fe40002800000 */
[----:B------:R-:W-:Y:S01]  /*3c40*/  ISETP.NE.U32.AND P5, PT, R204, RZ, PT ;  /* 0x000000ffcc00720c */ /* 0x000fe20003fa5070 */
[----:B------:R-:W-:Y:S01]  /*3c50*/  LDGSTS.E [R206+0x19800], desc[UR14][R106.64], P0 ;  /* 0x198000006ace7fae */ /* 0x000fe2000812184e */
[----:B------:R-:W-:Y:S01]  /*3c60*/  VIADD R204, R245, UR7 ;  /* 0x00000007f5cc7c36 */ /* 0x000fe20008000000 */
[----:B------:R-:W-:Y:S02]  /*3c70*/  SEL R230, R230, RZ, P1 ;  /* 0x000000ffe6e67207 */ /* 0x000fe40000800000 */
[----:B------:R-:W-:Y:S01]  /*3c80*/  LDGSTS.E [R206+0x19c00], desc[UR14][R114.64], P0 ;  /* 0x19c0000072ce7fae */ /* 0x000fe2000812184e */
[----:B------:R-:W-:-:S02]  /*3c90*/  SEL R18, R18, RZ, P1 ;  /* 0x000000ff12127207 */ /* 0x000fc40000800000 */
[----:B------:R-:W-:Y:S01]  /*3ca0*/  SEL R232, R232, RZ, P1 ;  /* 0x000000ffe8e87207 */ /* 0x000fe20000800000 */
[----:B------:R-:W-:Y:S01]  /*3cb0*/  LDGSTS.E [R207+0x18100], desc[UR14][R24.64], P0 ;  /* 0x1810000018cf7fae */ /* 0x000fe2000812184e */
[----:B------:R-:W-:Y:S01]  /*3cc0*/  ISETP.NE.U32.AND P6, PT, R18, RZ, PT ;  /* 0x000000ff1200720c */ /* 0x000fe20003fc5070 */
[----:B------:R-:W-:Y:S02]  /*3cd0*/  IMAD.SHL.U32 R18, R56, 0x80, RZ ;  /* 0x0000008038127824 */ /* 0x000fe400078e00ff */
[----:B------:R-:W-:Y:S02]  /*3ce0*/  LDGSTS.E [R207+0x18500], desc[UR14][R32.64], P0 ;  /* 0x1850000020cf7fae */ /* 0x000fe4000812184e */
[C---:B-1----:R-:W-:Y:S02]  /*3cf0*/  IMAD.WIDE R194, R18.reuse, 0x4, R194 ;  /* 0x0000000412c27825 */ /* 0x042fe400078e02c2 */
[----:B------:R-:W-:Y:S02]  /*3d00*/  LDGSTS.E [R207+0x18900], desc[UR14][R40.64], P0 ;  /* 0x1890000028cf7fae */ /* 0x000fe4000812184e */
[----:B--2---:R-:W-:-:S02]  /*3d10*/  IMAD.WIDE R192, R18, 0x4, R192 ;  /* 0x0000000412c07825 */ /* 0x004fc400078e02c0 */
[----:B------:R-:W-:Y:S02]  /*3d20*/  LDGSTS.E [R207+0x18d00], desc[UR14][R84.64], P0 ;  /* 0x18d0000054cf7fae */ /* 0x000fe4000812184e */
[C---:B---3--:R-:W-:Y:S02]  /*3d30*/  IMAD.WIDE R180, R18.reuse, 0x4, R180 ;  /* 0x0000000412b47825 */ /* 0x048fe400078e02b4 */
[----:B------:R-:W-:Y:S02]  /*3d40*/  LDGSTS.E [R207+0x19100], desc[UR14][R92.64], P0 ;  /* 0x191000005ccf7fae */ /* 0x000fe4000812184e */
[C---:B----4-:R-:W-:Y:S02]  /*3d50*/  IMAD.WIDE R136, R18.reuse, 0x4, R136 ;  /* 0x0000000412887825 */ /* 0x050fe400078e0288 */
[----:B------:R-:W-:Y:S02]  /*3d60*/  LDGSTS.E [R207+0x19500], desc[UR14][R100.64], P0 ;  /* 0x1950000064cf7fae */ /* 0x000fe4000812184e */
[----:B-----5:R-:W-:-:S02]  /*3d70*/  IMAD.WIDE R188, R18, 0x4, R188 ;  /* 0x0000000412bc7825 */ /* 0x020fc400078e02bc */
[----:B------:R-:W-:Y:S02]  /*3d80*/  LDGSTS.E [R207+0x19900], desc[UR14][R108.64], P0 ;  /* 0x199000006ccf7fae */ /* 0x000fe4000812184e */
[C---:B------:R-:W-:Y:S02]  /*3d90*/  IMAD.WIDE R176, R18.reuse, 0x4, R176 ;  /* 0x0000000412b07825 */ /* 0x040fe400078e02b0 */
[----:B------:R-:W-:Y:S02]  /*3da0*/  LDGSTS.E [R207+0x19d00], desc[UR14][R116.64], P0 ;  /* 0x19d0000074cf7fae */ /* 0x000fe4000812184e */
[C---:B------:R-:W-:Y:S02]  /*3db0*/  IMAD.WIDE R166, R18.reuse, 0x4, R166 ;  /* 0x0000000412a67825 */ /* 0x040fe400078e02a6 */
[----:B------:R-:W-:Y:S02]  /*3dc0*/  LDGSTS.E [R208+0x18200], desc[UR14][R26.64], P0 ;  /* 0x182000001ad07fae */ /* 0x000fe4000812184e */
[----:B------:R-:W-:-:S02]  /*3dd0*/  IMAD.WIDE R144, R18, 0x4, R144 ;  /* 0x0000000412907825 */ /* 0x000fc400078e0290 */
        /* <DEDUP_REMOVED lines=27> */
[----:B------:R-:W-:Y:S02]  /*3f90*/  IMAD.WIDE R158, R18, 0x4, R158 ;  /* 0x00000004129e7825 */ /* 0x000fe400078e029e */
[----:B------:R-:W-:Y:S01]  /*3fa0*/  LDGSTS.E [R204+0x19f00], desc[UR14][R122.64], P0 ;  /* 0x19f000007acc7fae */ /* 0x000fe2000812184e */
[----:B------:R-:W-:Y:S01]  /*3fb0*/  ISETP.NE.U32.AND P0, PT, R230, RZ, PT ;  /* 0x000000ffe600720c */ /* 0x000fe20003f05070 */
[----:B------:R-:W-:-:S02]  /*3fc0*/  IMAD.WIDE R156, R18, 0x4, R156 ;  /* 0x00000004129c7825 */ /* 0x000fc400078e029c */
[----:B------:R-:W0:Y:S02]  /*3fd0*/  LDGDEPBAR ;  /* 0x00000000000079af */ /* 0x000e240000000000 */
[C---:B------:R-:W-:Y:S01]  /*3fe0*/  IMAD.WIDE R142, R18.reuse, 0x4, R142 ;  /* 0x00000004128e7825 */ /* 0x040fe200078e028e */
[----:B------:R-:W-:Y:S03]  /*3ff0*/  BAR.SYNC.DEFER_BLOCKING 0x0 ;  /* 0x0000000000007b1d */ /* 0x000fe60000010000 */
[----:B------:R-:W-:-:S04]  /*4000*/  IMAD.WIDE R138, R18, 0x4, R138 ;  /* 0x00000004128a7825 */ /* 0x000fc800078e028a */
[----:B------:R-:W-:-:S04]  /*4010*/  IMAD.WIDE R134, R18, 0x4, R134 ;  /* 0x0000000412867825 */ /* 0x000fc800078e0286 */
[----:B------:R-:W-:-:S04]  /*4020*/  IMAD.WIDE R132, R18, 0x4, R132 ;  /* 0x0000000412847825 */ /* 0x000fc800078e0284 */
[----:B------:R-:W-:-:S04]  /*4030*/  IMAD.WIDE R128, R18, 0x4, R128 ;  /* 0x0000000412807825 */ /* 0x000fc800078e0280 */
[----:B------:R-:W-:-:S04]  /*4040*/  IMAD.WIDE R126, R18, 0x4, R126 ;  /* 0x00000004127e7825 */ /* 0x000fc800078e027e */
[----:B------:R-:W-:Y:S01]  /*4050*/  IMAD.WIDE R124, R18, 0x4, R124 ;  /* 0x00000004127c7825 */ /* 0x000fe200078e027c */
[----:B------:R-:W-:Y:S01]  /*4060*/  @!PT LDS RZ, [RZ] ;  /* 0x00000000fffff984 */ /* 0x000fe20000000800 */
[----:B------:R-:W-:Y:S01]  /*4070*/  @!PT LDS RZ, [RZ] ;  /* 0x00000000fffff984 */ /* 0x000fe20000000800 */
[----:B------:R-:W-:Y:S01]  /*4080*/  @!PT LDS RZ, [RZ] ;  /* 0x00000000fffff984 */ /* 0x000fe20000000800 */
[----:B------:R1:W-:Y:S01]  /*4090*/  LDGSTS.E [R231+0x8000], desc[UR14][R194.64], P0 ;  /* 0x08000000c2e77fae */ /* 0x0003e2000812184e */
[-C--:B------:R-:W-:Y:S02]  /*40a0*/  ISETP.GE.AND P0, PT, R154, R210.reuse, PT ;  /* 0x000000d29a00720c */ /* 0x080fe40003f06270 */
[----:B------:R-:W-:Y:S01]  /*40b0*/  IMAD.WIDE R20, R18, 0x4, R20 ;  /* 0x0000000412147825 */ /* 0x000fe200078e0214 */
[----:B------:R2:W-:Y:S01]  /*40c0*/  LDGSTS.E [R231+0xa000], desc[UR14][R192.64], P2 ;  /* 0x0a000000c0e77fae */ /* 0x0005e2000912184e */
[----:B------:R-:W-:-:S03]  /*40d0*/  ISETP.GE.AND P2, PT, R227, R210, PT ;  /* 0x000000d2e300720c */ /* 0x000fc60003f46270 */
[----:B------:R-:W-:Y:S01]  /*40e0*/  LDGSTS.E [R231+0xc000], desc[UR14][R180.64], P3 ;  /* 0x0c000000b4e77fae */ /* 0x000fe2000992184e */
[----:B------:R-:W-:-:S03]  /*40f0*/  ISETP.GE.AND P3, PT, R239, R210, PT ;  /* 0x000000d2ef00720c */ /* 0x000fc60003f66270 */
[----:B------:R-:W-:Y:S01]  /*4100*/  LDGSTS.E [R231+0xe000], desc[UR14][R136.64], P4 ;  /* 0x0e00000088e77fae */ /* 0x000fe2000a12184e */
[----:B-1----:R-:W-:Y:S02]  /*4110*/  SEL R194, RZ, 0x4, P0 ;  /* 0x00000004ffc27807 */ /* 0x002fe40000000000 */
[-C--:B------:R-:W-:Y:S01]  /*4120*/  ISETP.GE.AND P0, PT, R242, R210.reuse, PT ;  /* 0x000000d2f200720c */ /* 0x080fe20003f06270 */
[----:B------:R1:W-:Y:S01]  /*4130*/  LDGSTS.E [R229+0x8000], desc[UR14][R188.64], P5 ;  /* 0x08000000bce57fae */ /* 0x0003e2000a92184e */
[----:B--2---:R-:W-:Y:S02]  /*4140*/  SEL R192, RZ, 0x4, P2 ;  /* 0x00000004ffc07807 */ /* 0x004fe40001000000 */
[----:B------:R-:W-:Y:S01]  /*4150*/  ISETP.GE.AND P2, PT, R218, R210, PT ;  /* 0x000000d2da00720c */ /* 0x000fe20003f46270 */
[----:B------:R2:W-:Y:S01]  /*4160*/  LDGSTS.E [R229+0xa000], desc[UR14][R176.64], P6 ;  /* 0x0a000000b0e57fae */ /* 0x0005e2000b12184e */
[----:B------:R-:W-:Y:S02]  /*4170*/  ISETP.NE.U32.AND P6, PT, R232, RZ, PT ;  /* 0x000000ffe800720c */ /* 0x000fe40003fc5070 */
[----:B------:R-:W-:-:S02]  /*4180*/  SEL R195, RZ, 0x4, P2 ;  /* 0x00000004ffc37807 */ /* 0x000fc40001000000 */
[-C--:B------:R-:W-:Y:S02]  /*4190*/  ISETP.GE.AND P2, PT, R153, R210.reuse, PT ;  /* 0x000000d29900720c */ /* 0x080fe40003f46270 */
[-C--:B------:R-:W-:Y:S02]  /*41a0*/  ISETP.GE.AND P5, PT, R215, R210.reuse, PT ;  /* 0x000000d2d700720c */ /* 0x080fe40003fa6270 */
[----:B------:R-:W-:Y:S02]  /*41b0*/  SEL R241, RZ, 0x4, P2 ;  /* 0x00000004fff17807 */ /* 0x000fe40001000000 */
[-C--:B------:R-:W-:Y:S02]  /*41c0*/  ISETP.GE.AND P2, PT, R240, R210.reuse, PT ;  /* 0x000000d2f000720c */ /* 0x080fe40003f46270 */
[----:B-1----:R-:W-:Y:S01]  /*41d0*/  SEL R189, RZ, 0x4, P5 ;  /* 0x00000004ffbd7807 */ /* 0x002fe20002800000 */
[----:B------:R1:W-:Y:S01]  /*41e0*/  LDGSTS.E [R229+0xc000], desc[UR14][R166.64], P6 ;  /* 0x0c000000a6e57fae */ /* 0x0003e2000b12184e */
[----:B------:R-:W-:-:S02]  /*41f0*/  ISETP.GE.AND P5, PT, R150, R210, PT ;  /* 0x000000d29600720c */ /* 0x000fc40003fa6270 */
[----:B------:R-:W-:Y:S02]  /*4200*/  SEL R181, RZ, 0x4, P2 ;  /* 0x00000004ffb57807 */ /* 0x000fe40001000000 */
[----:B--2---:R-:W-:Y:S02]  /*4210*/  SEL R177, RZ, 0x4, P5 ;  /* 0x00000004ffb17807 */ /* 0x004fe40002800000 */
[-C--:B------:R-:W-:Y:S02]  /*4220*/  ISETP.GE.AND P5, PT, R237, R210.reuse, PT ;  /* 0x000000d2ed00720c */ /* 0x080fe40003fa6270 */
[----:B------:R-:W-:Y:S02]  /*4230*/  SEL R181, R181, RZ, P1 ;  /* 0x000000ffb5b57207 */ /* 0x000fe40000800000 */
[----:B------:R-:W-:Y:S02]  /*4240*/  ISETP.GE.AND P6, PT, R222, R210, PT ;  /* 0x000000d2de00720c */ /* 0x000fe40003fc6270 */
[----:B------:R-:W-:-:S02]  /*4250*/  SEL R176, RZ, 0x4, P5 ;  /* 0x00000004ffb07807 */ /* 0x000fc40002800000 */
[----:B------:R-:W-:Y:S02]  /*4260*/  ISETP.NE.U32.AND P5, PT, R181, RZ, PT ;  /* 0x000000ffb500720c */ /* 0x000fe40003fa5070 */
[-C--:B------:R-:W-:Y:S02]  /*4270*/  ISETP.GE.AND P2, PT, R226, R210.reuse, PT ;  /* 0x000000d2e200720c */ /* 0x080fe40003f46270 */
[----:B------:R-:W-:Y:S02]  /*4280*/  SEL R181, RZ, 0x4, P6 ;  /* 0x00000004ffb57807 */ /* 0x000fe40003000000 */
[----:B------:R-:W-:Y:S02]  /*4290*/  ISETP.GE.AND P6, PT, R214, R210, PT ;  /* 0x000000d2d600720c */ /* 0x000fe40003fc6270 */
[----:B------:R-:W-:Y:S02]  /*42a0*/  SEL R230, R194, RZ, P1 ;  /* 0x000000ffc2e67207 */ /* 0x000fe40000800000 */
[----:B------:R-:W-:-:S02]  /*42b0*/  SEL R235, RZ, 0x4, P2 ;  /* 0x00000004ffeb7807 */ /* 0x000fc40001000000 */
[----:B------:R-:W-:Y:S02]  /*42c0*/  SEL R233, RZ, 0x4, P0 ;  /* 0x00000004ffe97807 */ /* 0x000fe40000000000 */
[-C--:B------:R-:W-:Y:S02]  /*42d0*/  ISETP.GE.AND P2, PT, R217, R210.reuse, PT ;  /* 0x000000d2d900720c */ /* 0x080fe40003f46270 */
[----:B-1----:R-:W-:Y:S02]  /*42e0*/  SEL R167, RZ, 0x4, P6 ;  /* 0x00000004ffa77807 */ /* 0x002fe40003000000 */
[----:B------:R-:W-:Y:S02]  /*42f0*/  ISETP.NE.U32.AND P0, PT, R230, RZ, PT ;  /* 0x000000ffe600720c */ /* 0x000fe40003f05070 */
[----:B------:R-:W-:Y:S02]  /*4300*/  SEL R231, RZ, 0x4, P3 ;  /* 0x00000004ffe77807 */ /* 0x000fe40001800000 */
[----:B------:R-:W-:-:S02]  /*4310*/  ISETP.GE.AND P6, PT, R149, R210, PT ;  /* 0x000000d29500720c */ /* 0x000fc40003fc6270 */
[-C--:B------:R-:W-:Y:S02]  /*4320*/  ISETP.GE.AND P3, PT, R224, R210.reuse, PT ;  /* 0x000000d2e000720c */ /* 0x080fe40003f66270 */
[----:B------:R-:W-:Y:S02]  /*4330*/  SEL R230, RZ, 0x4, P2 ;  /* 0x00000004ffe67807 */ /* 0x000fe40001000000 */
[----:B------:R-:W-:Y:S02]  /*4340*/  ISETP.GE.AND P2, PT, R152, R210, PT ;  /* 0x000000d29800720c */ /* 0x000fe40003f46270 */
[----:B------:R-:W-:Y:S01]  /*4350*/  SEL R166, RZ, 0x4, P6 ;  /* 0x00000004ffa67807 */ /* 0x000fe20003000000 */
[----:B------:R1:W-:Y:S01]  /*4360*/  LDGSTS.E [R229+0xe000], desc[UR14][R144.64], P0 ;  /* 0x0e00000090e57fae */ /* 0x0003e2000812184e */
[----:B------:R-:W-:Y:S02]  /*4370*/  SEL R192, R192, RZ, P1 ;  /* 0x000000ffc0c07207 */ /* 0x000fe40000800000 */
[----:B------:R-:W-:-:S02]  /*4380*/  SEL R194, RZ, 0x4, P3 ;  /* 0x00000004ffc27807 */ /* 0x000fc40001800000 */
[-C--:B------:R-:W-:Y:S02]  /*4390*/  ISETP.GE.AND P6, PT, R236, R210.reuse, PT ;  /* 0x000000d2ec00720c */ /* 0x080fe40003fc6270 */
[-C--:B------:R-:W-:Y:S02]  /*43a0*/  ISETP.GE.AND P3, PT, R216, R210.reuse, PT ;  /* 0x000000d2d800720c */ /* 0x080fe40003f66270 */
[----:B------:R-:W-:Y:S02]  /*43b0*/  SEL R195, R195, RZ, P1 ;  /* 0x000000ffc3c37207 */ /* 0x000fe40000800000 */
[----:B------:R-:W-:Y:S02]  /*43c0*/  SEL R193, RZ, 0x4, P2 ;  /* 0x00000004ffc17807 */ /* 0x000fe40001000000 */
[----:B------:R-:W-:Y:S02]  /*43d0*/  ISETP.GE.AND P4, PT, R151, R210, PT ;  /* 0x000000d29700720c */ /* 0x000fe40003f86270 */
[----:B------:R-:W-:-:S02]  /*43e0*/  ISETP.NE.U32.AND P2, PT, R192, RZ, PT ;  /* 0x000000ffc000720c */ /* 0x000fc40003f45070 */
[----:B------:R-:W-:Y:S02]  /*43f0*/  SEL R136, RZ, 0x4, P6 ;  /* 0x00000004ff887807 */ /* 0x000fe40003000000 */
[----:B------:R-:W-:Y:S02]  /*4400*/  SEL R192, RZ, 0x4, P3 ;  /* 0x00000004ffc07807 */ /* 0x000fe40001800000 */
[-C--:B------:R-:W-:Y:S02]  /*4410*/  ISETP.GE.AND P6, PT, R221, R210.reuse, PT ;  /* 0x000000d2dd00720c */ /* 0x080fe40003fc6270 */
[----:B------:R-:W-:Y:S02]  /*4420*/  ISETP.NE.U32.AND P3, PT, R195, RZ, PT ;  /* 0x000000ffc300720c */ /* 0x000fe40003f65070 */
[----:B------:R-:W-:Y:S02]  /*4430*/  SEL R195, RZ, 0x4, P4 ;  /* 0x00000004ffc37807 */ /* 0x000fe40002000000 */
[----:B------:R-:W-:-:S02]  /*4440*/  ISETP.GE.AND P4, PT, R238, R210, PT ;  /* 0x000000d2ee00720c */ /* 0x000fc40003f86270 */
[----:B-1----:R-:W-:Y:S02]  /*4450*/  SEL R144, RZ, 0x4, P6 ;  /* 0x00000004ff907807 */ /* 0x002fe40003000000 */
[-C--:B------:R-:W-:Y:S02]  /*4460*/  ISETP.GE.AND P6, PT, R213, R210.reuse, PT ;  /* 0x000000d2d500720c */ /* 0x080fe40003fc6270 */
[----:B------:R-:W-:Y:S02]  /*4470*/  SEL R233, R233, RZ, P1 ;  /* 0x000000ffe9e97207 */ /* 0x000fe40000800000 */
[----:B------:R-:W-:Y:S02]  /*4480*/  SEL R188, RZ, 0x4, P4 ;  /* 0x00000004ffbc7807 */ /* 0x000fe40002000000 */
[----:B------:R-:W-:Y:S02]  /*4490*/  ISETP.GE.AND P4, PT, R223, R210, PT ;  /* 0x000000d2df00720c */ /* 0x000fe40003f86270 */
[----:B------:R-:W-:-:S02]  /*44a0*/  SEL R241, R241, RZ, P1 ;  /* 0x000000fff1f17207 */ /* 0x000fc40000800000 */
[----:B------:R-:W-:Y:S02]  /*44b0*/  SEL R137, RZ, 0x4, P6 ;  /* 0x00000004ff897807 */ /* 0x000fe40003000000 */
[----:B------:R-:W-:Y:S02]  /*44c0*/  ISETP.NE.U32.AND P6, PT, R233, RZ, PT ;  /* 0x000000ffe900720c */ /* 0x000fe40003fc5070 */
[----:B------:R-:W-:Y:S02]  /*44d0*/  SEL R180, RZ, 0x4, P4 ;  /* 0x00000004ffb47807 */ /* 0x000fe40002000000 */
[----:B------:R-:W-:Y:S02]  /*44e0*/  ISETP.NE.U32.AND P4, PT, R241, RZ, PT ;  /* 0x000000fff100720c */ /* 0x000fe40003f85070 */
[----:B------:R-:W-:Y:S01]  /*44f0*/  SEL R235, R235, RZ, P1 ;  /* 0x000000ffebeb7207 */ /* 0x000fe20000800000 */
[----:B------:R-:W1:Y:S01]  /*4500*/  S2R R241, SR_TID.X ;  /* 0x0000000000f17919 */ /* 0x000e620000002100 */
[----:B------:R-:W-:-:S02]  /*4510*/  SEL R230, R230, RZ, P1 ;  /* 0x000000ffe6e67207 */ /* 0x000fc40000800000 */
[----:B------:R-:W-:Y:S02]  /*4520*/  SEL R193, R193, RZ, P1 ;  /* 0x000000ffc1c17207 */ /* 0x000fe40000800000 */
[----:B------:R-:W-:Y:S01]  /*4530*/  SEL R231, R231, RZ, P1 ;  /* 0x000000ffe7e77207 */ /* 0x000fe20000800000 */
[----:B------:R-:W-:Y:S01]  /*4540*/  LDGSTS.E [R228+0x8000], desc[UR14][R140.64], P6 ;  /* 0x080000008ce47fae */ /* 0x000fe2000b12184e */
[----:B------:R-:W-:Y:S02]  /*4550*/  ISETP.NE.U32.AND P0, PT, R235, RZ, PT ;  /* 0x000000ffeb00720c */ /* 0x000fe40003f05070 */
[----:B------:R-:W-:Y:S01]  /*4560*/  SEL R194, R194, RZ, P1 ;  /* 0x000000ffc2c27207 */ /* 0x000fe20000800000 */
[----:B------:R-:W-:Y:S01]  /*4570*/  LDGSTS.E [R228+0xa000], desc[UR14][R184.64], P2 ;  /* 0x0a000000b8e47fae */ /* 0x000fe2000912184e */
[----:B------:R-:W-:Y:S02]  /*4580*/  ISETP.NE.U32.AND P6, PT, R230, RZ, PT ;  /* 0x000000ffe600720c */ /* 0x000fe40003fc5070 */
[----:B------:R-:W-:Y:S01]  /*4590*/  SEL R192, R192, RZ, P1 ;  /* 0x000000ffc0c07207 */ /* 0x000fe20000800000 */
[----:B------:R-:W-:Y:S01]  /*45a0*/  LDGSTS.E [R228+0xc000], desc[UR14][R172.64], P3 ;  /* 0x0c000000ace47fae */ /* 0x000fe2000992184e */
[----:B------:R-:W-:-:S02]  /*45b0*/  ISETP.NE.U32.AND P2, PT, R193, RZ, PT ;  /* 0x000000ffc100720c */ /* 0x000fc40003f45070 */
[----:B------:R-:W-:Y:S01]  /*45c0*/  ISETP.NE.U32.AND P3, PT, R231, RZ, PT ;  /* 0x000000ffe700720c */ /* 0x000fe20003f65070 */
[----:B------:R1:W-:Y:S01]  /*45d0*/  LDGSTS.E [R228+0xe000], desc[UR14][R160.64], P4 ;  /* 0x0e000000a0e47fae */ /* 0x0003e2000a12184e */
[----:B------:R-:W-:Y:S02]  /*45e0*/  ISETP.NE.U32.AND P4, PT, R194, RZ, PT ;  /* 0x000000ffc200720c */ /* 0x000fe40003f85070 */
[----:B------:R-:W-:Y:S01]  /*45f0*/  SEL R195, R195, RZ, P1 ;  /* 0x000000ffc3c37207 */ /* 0x000fe20000800000 */
[----:B------:R-:W-:Y:S01]  /*4600*/  LDGSTS.E [R220+0x8000], desc[UR14][R190.64], P5 ;  /* 0x08000000bedc7fae */ /* 0x000fe2000a92184e */
[----:B------:R-:W-:Y:S02]  /*4610*/  ISETP.NE.U32.AND P5, PT, R192, RZ, PT ;  /* 0x000000ffc000720c */ /* 0x000fe40003fa5070 */
[----:B------:R-:W-:Y:S01]  /*4620*/  SEL R188, R188, RZ, P1 ;  /* 0x000000ffbcbc7207 */ /* 0x000fe20000800000 */
[----:B------:R-:W-:Y:S01]  /*4630*/  LDGSTS.E [R220+0xa000], desc[UR14][R186.64], P0 ;  /* 0x0a000000badc7fae */ /* 0x000fe2000812184e */
[----:B------:R-:W-:-:S02]  /*4640*/  SEL R180, R180, RZ, P1 ;  /* 0x000000ffb4b47207 */ /* 0x000fc40000800000 */
[----:B------:R-:W-:Y:S01]  /*4650*/  SEL R189, R189, RZ, P1 ;  /* 0x000000ffbdbd7207 */ /* 0x000fe20000800000 */
[----:B------:R-:W-:Y:S01]  /*4660*/  LDGSTS.E [R220+0xc000], desc[UR14][R182.64], P6 ;  /* 0x0c000000b6dc7fae */ /* 0x000fe2000b12184e */
[----:B------:R-:W-:Y:S01]  /*4670*/  ISETP.NE.U32.AND P0, PT, R195, RZ, PT ;  /* 0x000000ffc300720c */ /* 0x000fe20003f05070 */
[----:B-1----:R-:W-:Y:S01]  /*4680*/  IMAD.SHL.U32 R160, R241, 0x200, RZ ;  /* 0x00000200f1a07824 */ /* 0x002fe200078e00ff */
[----:B------:R-:W-:Y:S01]  /*4690*/  SEL R177, R177, RZ, P1 ;  /* 0x000000ffb1b17207 */ /* 0x000fe20000800000 */
[----:B------:R-:W-:Y:S01]  /*46a0*/  LDGSTS.E [R220+0xe000], desc[UR14][R178.64], P2 ;  /* 0x0e000000b2dc7fae */ /* 0x000fe2000912184e */
[----:B------:R-:W-:Y:S02]  /*46b0*/  ISETP.NE.U32.AND P6, PT, R188, RZ, PT ;  /* 0x000000ffbc00720c */ /* 0x000fe40003fc5070 */
[----:B------:R-:W-:Y:S01]  /*46c0*/  SEL R176, R176, RZ, P1 ;  /* 0x000000ffb0b07207 */ /* 0x000fe20000800000 */
[----:B------:R-:W-:Y:S01]  /*46d0*/  LDGSTS.E [R212+0x8000], desc[UR14][R174.64], P3 ;  /* 0x08000000aed47fae */ /* 0x000fe2000992184e */
[----:B------:R-:W-:-:S02]  /*46e0*/  ISETP.NE.U32.AND P2, PT, R180, RZ, PT ;  /* 0x000000ffb400720c */ /* 0x000fc40003f45070 */
[----:B------:R-:W-:Y:S01]  /*46f0*/  ISETP.NE.U32.AND P3, PT, R189, RZ, PT ;  /* 0x000000ffbd00720c */ /* 0x000fe20003f65070 */
        /* <DEDUP_REMOVED lines=8> */
[----:B------:R-:W-:Y:S01]  /*4780*/  SEL R167, R167, RZ, P1 ;  /* 0x000000ffa7a77207 */ /* 0x000fe20000800000 */
[----:B------:R-:W-:Y:S01]  /*4790*/  LDGSTS.E [R211+0x8000], desc[UR14][R162.64], P6 ;  /* 0x08000000a2d37fae */ /* 0x000fe2000b12184e */
[----:B------:R-:W-:Y:S02]  /*47a0*/  SEL R166, R166, RZ, P1 ;  /* 0x000000ffa6a67207 */ /* 0x000fe40000800000 */
[----:B------:R-:W-:Y:S01]  /*47b0*/  ISETP.NE.U32.AND P6, PT, R167, RZ, PT ;  /* 0x000000ffa700720c */ /* 0x000fe20003fc5070 */
[----:B------:R1:W-:Y:S01]  /*47c0*/  LDGSTS.E [R211+0xa000], desc[UR14][R158.64], P2 ;  /* 0x0a0000009ed37fae */ /* 0x0003e2000912184e */
[----:B------:R-:W-:Y:S02]  /*47d0*/  ISETP.NE.U32.AND P2, PT, R166, RZ, PT ;  /* 0x000000ffa600720c */ /* 0x000fe40003f45070 */
[----:B------:R-:W-:Y:S01]  /*47e0*/  SEL R144, R144, RZ, P1 ;  /* 0x000000ff90907207 */ /* 0x000fe20000800000 */
[----:B------:R-:W-:Y:S01]  /*47f0*/  LDGSTS.E [R211+0xc000], desc[UR14][R156.64], P3 ;  /* 0x0c0000009cd37fae */ /* 0x000fe2000992184e */
[----:B------:R-:W-:-:S02]  /*4800*/  ISETP.NE.U32.AND P3, PT, R136, RZ, PT ;  /* 0x000000ff8800720c */ /* 0x000fc40003f65070 */
[----:B------:R-:W-:Y:S01]  /*4810*/  SEL R137, R137, RZ, P1 ;  /* 0x000000ff89897207 */ /* 0x000fe20000800000 */
[----:B------:R-:W-:Y:S01]  /*4820*/  LDGSTS.E [R211+0xe000], desc[UR14][R142.64], P4 ;  /* 0x0e0000008ed37fae */ /* 0x000fe2000a12184e */
[----:B------:R-:W-:-:S03]  /*4830*/  ISETP.NE.U32.AND P4, PT, R144, RZ, PT ;  /* 0x000000ff9000720c */ /* 0x000fc60003f85070 */
[----:B------:R-:W-:Y:S01]  /*4840*/  LDGSTS.E [R209+0x8000], desc[UR14][R138.64], P5 ;  /* 0x080000008ad17fae */ /* 0x000fe2000a92184e */
[-C--:B------:R-:W-:Y:S02]  /*4850*/  ISETP.GE.AND P5, PT, R148, R210.reuse, PT ;  /* 0x000000d29400720c */ /* 0x080fe40003fa6270 */
[----:B-1----:R-:W-:Y:S01]  /*4860*/  LOP3.LUT R159, R241, 0x80, RZ, 0xc0, !PT ;  /* 0x00000080f19f7812 */ /* 0x002fe200078ec0ff */
[----:B------:R-:W-:Y:S01]  /*4870*/  LDGSTS.E [R209+0xa000], desc[UR14][R134.64], P0 ;  /* 0x0a00000086d17fae */ /* 0x000fe2000812184e */
[----:B------:R-:W-:Y:S02]  /*4880*/  SEL R136, RZ, 0x4, P5 ;  /* 0x00000004ff887807 */ /* 0x000fe40002800000 */
[----:B------:R-:W-:Y:S01]  /*4890*/  ISETP.GE.AND P5, PT, R247, R210, PT ;  /* 0x000000d2f700720c */ /* 0x000fe20003fa6270 */
[----:B------:R-:W-:Y:S01]  /*48a0*/  LDGSTS.E [R209+0xc000], desc[UR14][R132.64], P6 ;  /* 0x0c00000084d17fae */ /* 0x000fe2000b12184e */
[----:B------:R-:W-:Y:S02]  /*48b0*/  SEL R136, R136, RZ, P1 ;  /* 0x000000ff88887207 */ /* 0x000fe40000800000 */
[----:B------:R-:W-:Y:S01]  /*48c0*/  SEL R140, RZ, 0x4, P5 ;  /* 0x00000004ff8c7807 */ /* 0x000fe20002800000 */
[----:B------:R1:W-:Y:S01]  /*48d0*/  LDGSTS.E [R209+0xe000], desc[UR14][R128.64], P2 ;  /* 0x0e00000080d17fae */ /* 0x0003e2000912184e */
[----:B------:R-:W-:-:S02]  /*48e0*/  ISETP.NE.U32.AND P5, PT, R137, RZ, PT ;  /* 0x000000ff8900720c */ /* 0x000fc40003fa5070 */
[----:B------:R-:W-:Y:S01]  /*48f0*/  SEL R140, R140, RZ, P1 ;  /* 0x000000ff8c8c7207 */ /* 0x000fe20000800000 */
[----:B------:R-:W-:Y:S01]  /*4900*/  LDGSTS.E [R205+0x8000], desc[UR14][R126.64], P3 ;  /* 0x080000007ecd7fae */ /* 0x000fe2000992184e */
[----:B------:R-:W-:Y:S02]  /*4910*/  ISETP.NE.U32.AND P0, PT, R136, RZ, PT ;  /* 0x000000ff8800720c */ /* 0x000fe40003f05070 */
[----:B------:R-:W-:Y:S01]  /*4920*/  ISETP.NE.U32.AND P1, PT, R140, RZ, PT ;  /* 0x000000ff8c00720c */ /* 0x000fe20003f25070 */
[----:B-1----:R-:W-:-:S04]  /*4930*/  IMAD.WIDE R128, R18, 0x4, R120 ;  /* 0x0000000412807825 */ /* 0x002fc800078e0278 */
[----:B------:R-:W-:Y:S01]  /*4940*/  IMAD.SHL.U32 R121, R57, 0x80, RZ ;  /* 0x0000008039797824 */ /* 0x000fe200078e00ff */
[----:B------:R-:W-:Y:S03]  /*4950*/  LDGSTS.E [R205+0xa000], desc[UR14][R128.64], P4 ;  /* 0x0a00000080cd7fae */ /* 0x000fe6000a12184e */
[C---:B------:R-:W-:Y:S01]  /*4960*/  IMAD.WIDE R22, R121.reuse, 0x4, R22 ;  /* 0x0000000479167825 */ /* 0x040fe200078e0216 */
[----:B------:R-:W-:Y:S03]  /*4970*/  LDGSTS.E [R205+0xc000], desc[UR14][R124.64], P5 ;  /* 0x0c0000007ccd7fae */ /* 0x000fe6000a92184e */
[----:B------:R-:W-:Y:S01]  /*4980*/  IMAD.WIDE R30, R121, 0x4, R30 ;  /* 0x00000004791e7825 */ /* 0x000fe200078e021e */
[----:B------:R-:W-:Y:S01]  /*4990*/  LDGSTS.E [R205+0xe000], desc[UR14][R20.64], P0 ;  /* 0x0e00000014cd7fae */ /* 0x000fe2000812184e */
[----:B------:R-:W-:-:S02]  /*49a0*/  ISETP.GE.AND P0, PT, R44, 0x80, PT ;  /* 0x000000802c00780c */ /* 0x000fc40003f06270 */
[C---:B------:R-:W-:Y:S01]  /*49b0*/  IMAD.WIDE R38, R121.reuse, 0x4, R38 ;  /* 0x0000000479267825 */ /* 0x040fe200078e0226 */
[----:B------:R-:W0:Y:S03]  /*49c0*/  LDGDEPBAR ;  /* 0x00000000000079af */ /* 0x000e260000000000 */
[C---:B------:R-:W-:Y:S01]  /*49d0*/  IMAD.WIDE R82, R121.reuse, 0x4, R82 ;  /* 0x0000000479527825 */ /* 0x040fe200078e0252 */
[----:B------:R-:W-:Y:S03]  /*49e0*/  LDGSTS.E [R206+0x20000], desc[UR14][R22.64], P1 ;  /* 0x2000000016ce7fae */ /* 0x000fe6000892184e */
[C---:B------:R-:W-:Y:S01]  /*49f0*/  IMAD.WIDE R90, R121.reuse, 0x4, R90 ;  /* 0x00000004795a7825 */ /* 0x040fe200078e025a */
[----:B------:R1:W-:Y:S03]  /*4a00*/  LDGSTS.E [R206+0x20400], desc[UR14][R30.64], P1 ;  /* 0x204000001ece7fae */ /* 0x0003e6000892184e */
[C---:B------:R-:W-:Y:S01]  /*4a10*/  IMAD.WIDE R98, R121.reuse, 0x4, R98 ;  /* 0x0000000479627825 */ /* 0x040fe200078e0262 */
[----:B------:R2:W-:Y:S03]  /*4a20*/  LDGSTS.E [R206+0x20800], desc[UR14][R38.64], P1 ;  /* 0x2080000026ce7fae */ /* 0x0005e6000892184e */
[C---:B------:R-:W-:Y:S01]  /*4a30*/  IMAD.WIDE R106, R121.reuse, 0x4, R106 ;  /* 0x00000004796a7825 */ /* 0x040fe200078e026a */
[----:B------:R-:W-:Y:S03]  /*4a40*/  LDGSTS.E [R206+0x20c00], desc[UR14][R82.64], P1 ;  /* 0x20c0000052ce7fae */ /* 0x000fe6000892184e */
[----:B------:R-:W-:Y:S01]  /*4a50*/  IMAD.WIDE R114, R121, 0x4, R114 ;  /* 0x0000000479727825 */ /* 0x000fe200078e0272 */
[----:B------:R-:W-:Y:S01]  /*4a60*/  LDGSTS.E [R206+0x21000], desc[UR14][R90.64], P1 ;  /* 0x210000005ace7fae */ /* 0x000fe2000892184e */
[----:B-1----:R-:W-:-:S02]  /*4a70*/  CS2R R30, SRZ ;  /* 0x00000000001e7805 */ /* 0x002fc4000001ff00 */
[C---:B------:R-:W-:Y:S01]  /*4a80*/  IMAD.WIDE R24, R121.reuse, 0x4, R24 ;  /* 0x0000000479187825 */ /* 0x040fe200078e0218 */
[----:B------:R-:W-:Y:S01]  /*4a90*/  LDGSTS.E [R206+0x21400], desc[UR14][R98.64], P1 ;  /* 0x2140000062ce7fae */ /* 0x000fe2000892184e */
[----:B--2---:R-:W-:Y:S02]  /*4aa0*/  CS2R R38, SRZ ;  /* 0x0000000000267805 */ /* 0x004fe4000001ff00 */
[C---:B------:R-:W-:Y:S01]  /*4ab0*/  IMAD.WIDE R32, R121.reuse, 0x4, R32 ;  /* 0x0000000479207825 */ /* 0x040fe200078e0220 */
[----:B------:R-:W-:Y:S03]  /*4ac0*/  LDGSTS.E [R206+0x21800], desc[UR14][R106.64], P1 ;  /* 0x218000006ace7fae */ /* 0x000fe6000892184e */
        /* <DEDUP_REMOVED lines=43> */
[----:B------:R3:W-:Y:S03]  /*4d80*/  LDGSTS.E [R204+0x20b00], desc[UR14][R80.64], P1 ;  /* 0x20b0000050cc7fae */ /* 0x0007e6000892184e */
[----:B------:R-:W-:Y:S01]  /*4d90*/  IMAD.WIDE R112, R121, 0x4, R112 ;  /* 0x0000000479707825 */ /* 0x000fe200078e0270 */
[----:B------:R3:W-:Y:S01]  /*4da0*/  LDGSTS.E [R204+0x20f00], desc[UR14][R88.64], P1 ;  /* 0x20f0000058cc7fae */ /* 0x0007e2000892184e */
[----:B-1----:R-:W-:-:S02]  /*4db0*/  CS2R R28, SRZ ;  /* 0x00000000001c7805 */ /* 0x002fc4000001ff00 */
[----:B------:R-:W-:Y:S01]  /*4dc0*/  IMAD.WIDE R122, R121, 0x4, R122 ;  /* 0x00000004797a7825 */ /* 0x000fe200078e027a */
[----:B------:R3:W-:Y:S01]  /*4dd0*/  LDGSTS.E [R204+0x21300], desc[UR14][R96.64], P1 ;  /* 0x2130000060cc7fae */ /* 0x0007e2000892184e */
[----:B--2---:R-:W-:-:S03]  /*4de0*/  CS2R R36, SRZ ;  /* 0x0000000000247805 */ /* 0x004fc6000001ff00 */
[----:B------:R3:W-:Y:S04]  /*4df0*/  LDGSTS.E [R204+0x21700], desc[UR14][R104.64], P1 ;  /* 0x2170000068cc7fae */ /* 0x0007e8000892184e */
[----:B------:R3:W-:Y:S04]  /*4e00*/  LDGSTS.E [R204+0x21b00], desc[UR14][R112.64], P1 ;  /* 0x21b0000070cc7fae */ /* 0x0007e8000892184e */
[----:B------:R3:W-:Y:S04]  /*4e10*/  LDGSTS.E [R204+0x21f00], desc[UR14][R122.64], P1 ;  /* 0x21f000007acc7fae */ /* 0x0007e8000892184e */
[----:B------:R-:W0:Y:S01]  /*4e20*/  LDGDEPBAR ;  /* 0x00000000000079af */ /* 0x000e220000000000 */
[----:B------:R-:W-:Y:S05]  /*4e30*/  @!P0 BRA `(.L_x_0) ;  /* 0x0000002c00088947 */ /* 0x000fea0003800000 */
[----:B------:R-:W-:Y:S01]  /*4e40*/  SHF.R.S32.HI R22, RZ, 0x1f, R19 ;  /* 0x0000001fff167819 */ /* 0x000fe20000011413 */
[----:B------:R-:W-:Y:S01]  /*4e50*/  IMAD.SHL.U32 R110, R121, 0x8, RZ ;  /* 0x00000008796e7824 */ /* 0x000fe200078e00ff */
[----:B------:R-:W-:Y:S01]  /*4e60*/  SHF.R.S32.HI R20, RZ, 0x1f, R203 ;  /* 0x0000001fff147819 */ /* 0x000fe200000114cb */
[----:B------:R-:W-:Y:S01]  /*4e70*/  VIADD R129, R76, 0xffffff00 ;  /* 0xffffff004c817836 */ /* 0x000fe20000000000 */
[----:B------:R-:W-:Y:S01]  /*4e80*/  SHF.R.S32.HI R25, RZ, 0x1f, R198 ;  /* 0x0000001fff197819 */ /* 0x000fe200000114c6 */
[-C--:B------:R-:W-:Y:S01]  /*4e90*/  IMAD R145, R149, R56.reuse, RZ ;  /* 0x0000003895917224 */ /* 0x080fe200078e02ff */
[----:B------:R-:W-:Y:S01]  /*4ea0*/  SHF.R.S32.HI R21, RZ, 0x1f, R202 ;  /* 0x0000001fff157819 */ /* 0x000fe200000114ca */
[-C--:B------:R-:W-:Y:S01]  /*4eb0*/  IMAD R144, R150, R56.reuse, RZ ;  /* 0x0000003896907224 */ /* 0x080fe200078e02ff */
[----:B------:R-:W-:Y:S01]  /*4ec0*/  SHF.L.U64.HI R19, R19, 0x2, R22 ;  /* 0x0000000213137819 */ /* 0x000fe20000010216 */
[-C--:B------:R-:W-:Y:S01]  /*4ed0*/  IMAD R143, R151, R56.reuse, RZ ;  /* 0x00000038978f7224 */ /* 0x080fe200078e02ff */
[----:B------:R-:W-:Y:S01]  /*4ee0*/  SHF.R.S32.HI R22, RZ, 0x1f, R201 ;  /* 0x0000001fff167819 */ /* 0x000fe200000114c9 */
[-C--:B------:R-:W-:Y:S01]  /*4ef0*/  IMAD R142, R152, R56.reuse, RZ ;  /* 0x00000038988e7224 */ /* 0x080fe200078e02ff */
[----:B------:R-:W-:Y:S01]  /*4f00*/  SHF.R.S32.HI R23, RZ, 0x1f, R200 ;  /* 0x0000001fff177819 */ /* 0x000fe200000114c8 */
[-C--:B------:R-:W-:Y:S01]  /*4f10*/  IMAD R141, R153, R56.reuse, RZ ;  /* 0x00000038998d7224 */ /* 0x080fe200078e02ff */
[----:B------:R-:W-:Y:S01]  /*4f20*/  SHF.L.U64.HI R203, R203, 0x2, R20 ;  /* 0x00000002cbcb7819 */ /* 0x000fe20000010214 */
[----:B------:R-:W-:Y:S01]  /*4f30*/  IMAD R140, R154, R56, RZ ;  /* 0x000000389a8c7224 */ /* 0x000fe200078e02ff */
[----:B------:R-:W-:Y:S01]  /*4f40*/  SHF.R.S32.HI R24, RZ, 0x1f, R199 ;  /* 0x0000001fff187819 */ /* 0x000fe200000114c7 */
[----:B------:R-:W-:Y:S01]  /*4f50*/  UMOV UR13, 0x1 ;  /* 0x00000001000d7882 */ /* 0x000fe20000000000 */
[----:B------:R-:W-:Y:S01]  /*4f60*/  SHF.L.U64.HI R40, R198, 0x2, R25 ;  /* 0x00000002c6287819 */ /* 0x000fe20000010219 */
[----:B------:R-:W-:Y:S01]  /*4f70*/  UMOV UR12, 0xffffffff ;  /* 0xffffffff000c7882 */ /* 0x000fe20000000000 */
[----:B------:R-:W-:Y:S01]  /*4f80*/  SHF.L.U64.HI R20, R202, 0x2, R21 ;  /* 0x00000002ca147819 */ /* 0x000fe20000010215 */
[----:B------:R-:W-:Y:S01]  /*4f90*/  UMOV UR4, URZ ;  /* 0x0000003f00047c82 */ /* 0x000fe20008000000 */
[----:B------:R-:W-:-:S02]  /*4fa0*/  SHF.R.S32.HI R125, RZ, 0x1f, R44 ;  /* 0x0000001fff7d7819 */ /* 0x000fc4000001142c */
[----:B------:R-:W-:Y:S02]  /*4fb0*/  SHF.R.U32.HI R25, RZ, 0x5, R241 ;  /* 0x00000005ff197819 */ /* 0x000fe400000116f1 */
[----:B------:R-:W-:Y:S02]  /*4fc0*/  SHF.L.U64.HI R21, R201, 0x2, R22 ;  /* 0x00000002c9157819 */ /* 0x000fe40000010216 */
[----:B------:R-:W-:Y:S02]  /*4fd0*/  SHF.R.S32.HI R120, RZ, 0x1f, R121 ;  /* 0x0000001fff787819 */ /* 0x000fe40000011479 */
[----:B------:R-:W-:Y:S02]  /*4fe0*/  SHF.L.U64.HI R22, R200, 0x2, R23 ;  /* 0x00000002c8167819 */ /* 0x000fe40000010217 */
[----:B------:R-:W-:Y:S02]  /*4ff0*/  SHF.L.U64.HI R23, R199, 0x2, R24 ;  /* 0x00000002c7177819 */ /* 0x000fe40000010218 */
[----:B------:R-:W-:-:S02]  /*5000*/  SHF.R.S32.HI R41, RZ, 0x1f, R42 ;  /* 0x0000001fff297819 */ /* 0x000fc4000001142a */
[----:B------:R-:W-:Y:S02]  /*5010*/  SHF.R.S32.HI R24, RZ, 0x1f, R197 ;  /* 0x0000001fff187819 */ /* 0x000fe400000114c5 */
[----:B------:R-:W-:Y:S02]  /*5020*/  LEA.HI R125, R125, R44, RZ, 0x7 ;  /* 0x0000002c7d7d7211 */ /* 0x000fe400078f38ff */
[----:B------:R-:W-:Y:S02]  /*5030*/  R2UR UR16, R25 ;  /* 0x00000000191072ca */ /* 0x000fe400000e0000 */
[----:B------:R-:W-:Y:S02]  /*5040*/  SHF.R.S32.HI R25, RZ, 0x1f, R146 ;  /* 0x0000001fff197819 */ /* 0x000fe40000011492 */
[----:B------:R-:W-:Y:S02]  /*5050*/  SHF.R.S32.HI R26, RZ, 0x1f, R77 ;  /* 0x0000001fff1a7819 */ /* 0x000fe4000001144d */
[----:B------:R-:W-:-:S02]  /*5060*/  SHF.L.U64.HI R44, R121, 0x3, R120 ;  /* 0x00000003792c7819 */ /* 0x000fc40000010278 */
[-C--:B------:R-:W-:Y:S02]  /*5070*/  LEA R57, P1, R146, R110.reuse, 0x2 ;  /* 0x0000006e92397211 */ /* 0x080fe400078210ff */
[----:B------:R-:W-:Y:S02]  /*5080*/  LEA R116, P2, R77, R110, 0x2 ;  /* 0x0000006e4d747211 */ /* 0x000fe400078410ff */
[----:B------:R-:W-:Y:S02]  /*5090*/  SHF.L.U64.HI R41, R42, 0x2, R41 ;  /* 0x000000022a297819 */ /* 0x000fe40000010229 */
[----:B------:R-:W-:Y:S02]  /*50a0*/  SHF.L.U64.HI R42, R197, 0x2, R24 ;  /* 0x00000002c52a7819 */ /* 0x000fe40000010218 */
[----:B------:R-:W-:Y:S02]  /*50b0*/  SHF.R.S32.HI R27, RZ, 0x1f, R196 ;  /* 0x0000001fff1b7819 */ /* 0x000fe400000114c4 */
[----:B------:R-:W-:-:S02]  /*50c0*/  SHF.R.S32.HI R24, RZ, 0x1f, R75 ;  /* 0x0000001fff187819 */ /* 0x000fc4000001144b */
[-C--:B------:R-:W-:Y:S02]  /*50d0*/  LEA R119, P0, R196, R110.reuse, 0x2 ;  /* 0x0000006ec4777211 */ /* 0x080fe400078010ff */
[----:B------:R-:W-:Y:S02]  /*50e0*/  LEA R38, P3, R75, R110, 0x2 ;  /* 0x0000006e4b267211 */ /* 0x000fe400078610ff */
[----:B------:R-:W-:Y:S01]  /*50f0*/  LEA.HI.X R118, R146, R44, R25, 0x2, P1 ;  /* 0x0000002c92767211 */ /* 0x000fe200008f1419 */
[----:B------:R-:W-:Y:S01]  /*5100*/  IMAD R146, R148, R56, RZ ;  /* 0x0000003894927224 */ /* 0x000fe200078e02ff */
[----:B------:R-:W-:Y:S02]  /*5110*/  LEA.HI.X R117, R77, R44, R26, 0x2, P2 ;  /* 0x0000002c4d757211 */ /* 0x000fe400010f141a */
[----:B------:R-:W-:Y:S02]  /*5120*/  SHF.R.S32.HI R26, RZ, 0x1f, R73 ;  /* 0x0000001fff1a7819 */ /* 0x000fe40000011449 */
[----:B------:R-:W-:-:S02]  /*5130*/  LEA R35, P1, R73, R110, 0x2 ;  /* 0x0000006e49237211 */ /* 0x000fc400078210ff */
[-C--:B------:R-:W-:Y:S02]  /*5140*/  LEA.HI.X R196, R196, R44.reuse, R27, 0x2, P0 ;  /* 0x0000002cc4c47211 */ /* 0x080fe400000f141b */
[----:B------:R-:W-:Y:S02]  /*5150*/  LEA.HI.X R39, R75, R44, R24, 0x2, P3 ;  /* 0x0000002c4b277211 */ /* 0x000fe400018f1418 */
[----:B------:R-:W-:Y:S02]  /*5160*/  SHF.R.S32.HI R27, RZ, 0x1f, R74 ;  /* 0x0000001fff1b7819 */ /* 0x000fe4000001144a */
[----:B------:R-:W-:Y:S02]  /*5170*/  SHF.R.S32.HI R25, RZ, 0x1f, R72 ;  /* 0x0000001fff197819 */ /* 0x000fe40000011448 */
[-C--:B------:R-:W-:Y:S02]  /*5180*/  LEA R36, P0, R74, R110.reuse, 0x2 ;  /* 0x0000006e4a247211 */ /* 0x080fe400078010ff */
[----:B------:R-:W-:-:S02]  /*5190*/  LEA R34, P2, R72, R110, 0x2 ;  /* 0x0000006e48227211 */ /* 0x000fc400078410ff */
[----:B------:R-:W-:Y:S02]  /*51a0*/  LEA.HI.X R75, R73, R44, R26, 0x2, P1 ;  /* 0x0000002c494b7211 */ /* 0x000fe400008f141a */
[----:B------:R-:W-:Y:S02]  /*51b0*/  SHF.R.S32.HI R24, RZ, 0x1f, R71 ;  /* 0x0000001fff187819 */ /* 0x000fe40000011447 */
[-C--:B------:R-:W-:Y:S02]  /*51c0*/  LEA R33, P3, R71, R110.reuse, 0x2 ;  /* 0x0000006e47217211 */ /* 0x080fe400078610ff */
[----:B------:R-:W-:Y:S02]  /*51d0*/  SHF.R.S32.HI R26, RZ, 0x1f, R69 ;  /* 0x0000001fff1a7819 */ /* 0x000fe40000011445 */
[----:B------:R-:W-:Y:S02]  /*51e0*/  LEA R31, P1, R69, R110, 0x2 ;  /* 0x0000006e451f7211 */ /* 0x000fe400078210ff */
[----:B------:R-:W-:-:S02]  /*51f0*/  LEA.HI.X R37, R74, R44, R27, 0x2, P0 ;  /* 0x0000002c4a257211 */ /* 0x000fc400000f141b */
        /* <DEDUP_REMOVED lines=11> */
[----:B---3--:R-:W-:-:S02]  /*52b0*/  LEA.HI.X R81, R70, R44, R27, 0x2, P0 ;  /* 0x0000002c46517211 */ /* 0x008fc400000f141b */
        /* <DEDUP_REMOVED lines=30> */
[----:B------:R-:W-:Y:S01]  /*54a0*/  LEA.HI.X R107, R55, R44, R26, 0x2, P1 ;  /* 0x0000002c376b7211 */ /* 0x000fe200008f141a */
[----:B------:R-:W-:Y:S01]  /*54b0*/  IMAD R55, R223, R56, RZ ;  /* 0x00000038df377224 */ /* 0x000fe200078e02ff */
[----:B------:R-:W-:Y:S02]  /*54c0*/  SHF.R.S32.HI R24, RZ, 0x1f, R53 ;  /* 0x0000001fff187819 */ /* 0x000fe40000011435 */
[-C--:B------:R-:W-:Y:S02]  /*54d0*/  LEA R94, P3, R53, R110.reuse, 0x2 ;  /* 0x0000006e355e7211 */ /* 0x080fe400078610ff */
[----:B------:R-:W-:Y:S02]  /*54e0*/  SHF.R.S32.HI R26, RZ, 0x1f, R51 ;  /* 0x0000001fff1a7819 */ /* 0x000fe40000011433 */
[----:B------:R-:W-:Y:S02]  /*54f0*/  LEA R98, P1, R51, R110, 0x2 ;  /* 0x0000006e33627211 */ /* 0x000fe400078210ff */
[----:B------:R-:W-:-:S02]  /*5500*/  LEA.HI.X R105, R58, R44, R27, 0x2, P0 ;  /* 0x0000002c3a697211 */ /* 0x000fc400000f141b */
[----:B------:R-:W-:Y:S01]  /*5510*/  LEA.HI.X R109, R54, R44, R25, 0x2, P2 ;  /* 0x0000002c366d7211 */ /* 0x000fe200010f1419 */
[----:B------:R-:W-:Y:S01]  /*5520*/  IMAD R54, R222, R56, RZ ;  /* 0x00000038de367224 */ /* 0x000fe200078e02ff */
[----:B------:R-:W-:Y:S01]  /*5530*/  LEA.HI.X R111, R53, R44, R24, 0x2, P3 ;  /* 0x0000002c356f7211 */ /* 0x000fe200018f1418 */
[----:B------:R-:W-:Y:S01]  /*5540*/  IMAD R53, R221, R56, RZ ;  /* 0x00000038dd357224 */ /* 0x000fe200078e02ff */
        /* <DEDUP_REMOVED lines=10> */
[----:B------:R-:W-:Y:S01]  /*55f0*/  LEA.HI.X R113, R52, R44, R27, 0x2, P0 ;  /* 0x0000002c34717211 */ /* 0x000fe200000f141b */
[----:B------:R-:W-:Y:S01]  /*5600*/  IMAD R52, R225, R56, RZ ;  /* 0x00000038e1347224 */ /* 0x000fe200078e02ff */
[----:B------:R-:W-:Y:S01]  /*5610*/  LEA.HI.X R112, R50, R44, R25, 0x2, P2 ;  /* 0x0000002c32707211 */ /* 0x000fe200010f1419 */
[----:B------:R-:W-:Y:S01]  /*5620*/  IMAD R50, R218, R56, RZ ;  /* 0x00000038da327224 */ /* 0x000fe200078e02ff */
[----:B------:R-:W-:Y:S01]  /*5630*/  LEA.HI.X R114, R49, R44, R24, 0x2, P3 ;  /* 0x0000002c31727211 */ /* 0x000fe200018f1418 */
[----:B------:R-:W-:Y:S01]  /*5640*/  IMAD R49, R217, R56, RZ ;  /* 0x00000038d9317224 */ /* 0x000fe200078e02ff */
[----:B------:R-:W-:-:S02]  /*5650*/  SHF.R.S32.HI R27, RZ, 0x1f, R48 ;  /* 0x0000001fff1b7819 */ /* 0x000fc40000011430 */
[-C--:B------:R-:W-:Y:S02]  /*5660*/  LEA R104, P0, R48, R110.reuse, 0x2 ;  /* 0x0000006e30687211 */ /* 0x080fe400078010ff */
[----:B------:R-:W-:Y:S02]  /*5670*/  LEA R108, P2, R46, R110, 0x2 ;  /* 0x0000006e2e6c7211 */ /* 0x000fe400078410ff */
[----:B------:R-:W-:Y:S01]  /*5680*/  LEA.HI.X R26, R47, R44, R26, 0x2, P1 ;  /* 0x0000002c2f1a7211 */ /* 0x000fe200008f141a */
[----:B------:R-:W-:Y:S01]  /*5690*/  IMAD R47, R215, R56, RZ ;  /* 0x00000038d72f7224 */ /* 0x000fe200078e02ff */
[----:B------:R-:W-:Y:S02]  /*56a0*/  SHF.R.S32.HI R24, RZ, 0x1f, R45 ;  /* 0x0000001fff187819 */ /* 0x000fe4000001142d */
[----:B------:R-:W-:Y:S02]  /*56b0*/  LEA R110, P3, R45, R110, 0x2 ;  /* 0x0000006e2d6e7211 */ /* 0x000fe400078610ff */
[----:B------:R-:W-:-:S02]  /*56c0*/  LEA R43, P1, R18, R43, 0x3 ;  /* 0x0000002b122b7211 */ /* 0x000fc400078218ff */
[----:B------:R-:W-:Y:S01]  /*56d0*/  LEA.HI.X R27, R48, R44, R27, 0x2, P0 ;  /* 0x0000002c301b7211 */ /* 0x000fe200000f141b */
[----:B------:R-:W-:Y:S01]  /*56e0*/  IMAD R48, R216, R56, RZ ;  /* 0x00000038d8307224 */ /* 0x000fe200078e02ff */
[----:B------:R-:W-:Y:S01]  /*56f0*/  LEA.HI.X R24, R45, R44, R24, 0x2, P3 ;  /* 0x0000002c2d187211 */ /* 0x000fe200018f1418 */
[----:B------:R-:W-:Y:S01]  /*5700*/  IMAD R45, R213, R56, RZ ;  /* 0x00000038d52d7224 */ /* 0x000fe200078e02ff */
[----:B------:R-:W-:Y:S02]  /*5710*/  IADD3 R157, P0, R43, UR8, RZ ;  /* 0x000000082b9d7c10 */ /* 0x000fe4000ff1e0ff */
[----:B------:R-:W-:Y:S02]  /*5720*/  IADD3 R43, P4, R119, UR10, RZ ;  /* 0x0000000a772b7c10 */ /* 0x000fe4000ff9e0ff */
[----:B------:R-:W-:Y:S02]  /*5730*/  IADD3 R57, P3, R57, UR10, RZ ;  /* 0x0000000a39397c10 */ /* 0x000fe4000ff7e0ff */
[----:B------:R-:W-:-:S02]  /*5740*/  SHF.R.S32.HI R25, RZ, 0x1f, R46 ;  /* 0x0000001fff197819 */ /* 0x000fc4000001142e */
[----:B------:R-:W-:Y:S02]  /*5750*/  IADD3.X R65, R196, UR11, RZ, P4, !PT ;  /* 0x0000000bc4417c10 */ /* 0x000fe4000a7fe4ff */
[----:B------:R-:W-:Y:S02]  /*5760*/  IADD3.X R67, R118, UR11, RZ, P3, !PT ;  /* 0x0000000b76437c10 */ /* 0x000fe40009ffe4ff */
[----:B------:R-:W-:Y:S01]  /*5770*/  LEA.HI.X R25, R46, R44, R25, 0x2, P2 ;  /* 0x0000002c2e197211 */ /* 0x000fe200010f1419 */
[-C--:B------:R-:W-:Y:S01]  /*5780*/  IMAD R44, R155, R56.reuse, RZ ;  /* 0x000000389b2c7224 */ /* 0x080fe200078e02ff */
[----:B------:R-:W-:Y:S01]  /*5790*/  IADD3 R59, P6, R38, UR10, RZ ;  /* 0x0000000a263b7c10 */ /* 0x000fe2000ffde0ff */
[-C--:B------:R-:W-:Y:S01]  /*57a0*/  IMAD R46, R214, R56.reuse, RZ ;  /* 0x00000038d62e7224 */ /* 0x080fe200078e02ff */
[----:B------:R-:W-:Y:S01]  /*57b0*/  IADD3 R60, P5, R36, UR10, RZ ;  /* 0x0000000a243c7c10 */ /* 0x000fe2000ffbe0ff */
[----:B------:R-:W-:Y:S01]  /*57c0*/  IMAD R56, R224, R56, RZ ;  /* 0x00000038e0387224 */ /* 0x000fe200078e02ff */
[----:B------:R-:W-:-:S02]  /*57d0*/  IADD3 R61, P4, R35, UR10, RZ ;  /* 0x0000000a233d7c10 */ /* 0x000fc4000ff9e0ff */
[----:B------:R-:W-:Y:S02]  /*57e0*/  IADD3 R63, P3, R34, UR10, RZ ;  /* 0x0000000a223f7c10 */ /* 0x000fe4000ff7e0ff */
[----:B------:R-:W-:Y:S02]  /*57f0*/  CS2R R34, SRZ ;  /* 0x0000000000227805 */ /* 0x000fe4000001ff00 */
[----:B------:R-:W-:Y:S02]  /*5800*/  IADD3 R58, P2, R116, UR10, RZ ;  /* 0x0000000a743a7c10 */ /* 0x000fe4000ff5e0ff */
[----:B------:R-:W-:Y:S02]  /*5810*/  IADD3.X R71, R39, UR11, RZ, P6, !PT ;  /* 0x0000000b27477c10 */ /* 0x000fe4000b7fe4ff */
[----:B------:R-:W-:Y:S02]  /*5820*/  CS2R R38, SRZ ;  /* 0x0000000000267805 */ /* 0x000fe4000001ff00 */
[----:B------:R-:W-:-:S02]  /*5830*/  IADD3.X R73, R37, UR11, RZ, P5, !PT ;  /* 0x0000000b25497c10 */ /* 0x000fc4000affe4ff */
[----:B------:R-:W-:Y:S02]  /*5840*/  CS2R R36, SRZ ;  /* 0x0000000000247805 */ /* 0x000fe4000001ff00 */
[----:B------:R-:W-:Y:S02]  /*5850*/  IADD3.X R75, R75, UR11, RZ, P4, !PT ;  /* 0x0000000b4b4b7c10 */ /* 0x000fe4000a7fe4ff */
[----:B------:R-:W-:Y:S02]  /*5860*/  IADD3.X R77, R77, UR11, RZ, P3, !PT ;  /* 0x0000000b4d4d7c10 */ /* 0x000fe40009ffe4ff */
[----:B------:R-:W-:Y:S02]  /*5870*/  IADD3.X R69, R117, UR11, RZ, P2, !PT ;  /* 0x0000000b75457c10 */ /* 0x000fe400097fe4ff */
[----:B------:R-:W-:Y:S02]  /*5880*/  IADD3 R64, P6, R32, UR10, RZ ;  /* 0x0000000a20407c10 */ /* 0x000fe4000ffde0ff */
[----:B------:R-:W-:-:S02]  /*5890*/  IADD3 R66, P5, R31, UR10, RZ ;  /* 0x0000000a1f427c10 */ /* 0x000fc4000ffbe0ff */
[----:B------:R-:W-:Y:S02]  /*58a0*/  IADD3 R68, P4, R30, UR10, RZ ;  /* 0x0000000a1e447c10 */ /* 0x000fe4000ff9e0ff */
[----:B------:R-:W-:Y:S02]  /*58b0*/  CS2R R30, SRZ ;  /* 0x00000000001e7805 */ /* 0x000fe4000001ff00 */
[----:B------:R-:W-:Y:S02]  /*58c0*/  IADD3 R70, P3, R29, UR10, RZ ;  /* 0x0000000a1d467c10 */ /* 0x000fe4000ff7e0ff */
[----:B------:R-:W-:Y:S02]  /*58d0*/  IADD3 R62, P2, R33, UR10, RZ ;  /* 0x0000000a213e7c10 */ /* 0x000fe4000ff5e0ff */
[----:B------:R-:W-:Y:S02]  /*58e0*/  CS2R R32, SRZ ;  /* 0x0000000000207805 */ /* 0x000fe4000001ff00 */
[----:B------:R-:W-:-:S02]  /*58f0*/  IADD3.X R81, R81, UR11, RZ, P6, !PT ;  /* 0x0000000b51517c10 */ /* 0x000fc4000b7fe4ff */
[----:B------:R-:W-:Y:S02]  /*5900*/  IADD3.X R83, R83, UR11, RZ, P5, !PT ;  /* 0x0000000b53537c10 */ /* 0x000fe4000affe4ff */
[----:B------:R-:W-:Y:S02]  /*5910*/  IADD3.X R85, R85, UR11, RZ, P4, !PT ;  /* 0x0000000b55557c10 */ /* 0x000fe4000a7fe4ff */
[----:B------:R-:W-:Y:S02]  /*5920*/  IADD3.X R87, R87, UR11, RZ, P3, !PT ;  /* 0x0000000b57577c10 */ /* 0x000fe40009ffe4ff */
[----:B------:R-:W-:Y:S02]  /*5930*/  IADD3.X R79, R79, UR11, RZ, P2, !PT ;  /* 0x0000000b4f4f7c10 */ /* 0x000fe400097fe4ff */
[----:B------:R-:W-:Y:S02]  /*5940*/  IADD3 R74, P6, R74, UR10, RZ ;  /* 0x0000000a4a4a7c10 */ /* 0x000fe4000ffde0ff */
[----:B------:R-:W-:-:S02]  /*5950*/  IADD3 R76, P5, R28, UR10, RZ ;  /* 0x0000000a1c4c7c10 */ /* 0x000fc4000ffbe0ff */
[----:B------:R-:W-:Y:S02]  /*5960*/  CS2R R28, SRZ ;  /* 0x00000000001c7805 */ /* 0x000fe4000001ff00 */
[----:B------:R-:W-:Y:S02]  /*5970*/  IADD3 R78, P4, R78, UR10, RZ ;  /* 0x0000000a4e4e7c10 */ /* 0x000fe4000ff9e0ff */
[----:B------:R-:W-:Y:S02]  /*5980*/  IADD3 R80, P3, R80, UR10, RZ ;  /* 0x0000000a50507c10 */ /* 0x000fe4000ff7e0ff */
[----:B------:R-:W-:Y:S02]  /*5990*/  IADD3 R72, P2, R72, UR10, RZ ;  /* 0x0000000a48487c10 */ /* 0x000fe4000ff5e0ff */
[----:B------:R-:W-:Y:S02]  /*59a0*/  IADD3.X R91, R91, UR11, RZ, P6, !PT ;  /* 0x0000000b5b5b7c10 */ /* 0x000fe4000b7fe4ff */
[----:B------:R-:W-:-:S02]  /*59b0*/  IADD3.X R93, R93, UR11, RZ, P5, !PT ;  /* 0x0000000b5d5d7c10 */ /* 0x000fc4000affe4ff */
[----:B------:R-:W-:Y:S02]  /*59c0*/  IADD3.X R95, R95, UR11, RZ, P4, !PT ;  /* 0x0000000b5f5f7c10 */ /* 0x000fe4000a7fe4ff */
[----:B------:R-:W-:Y:S02]  /*59d0*/  IADD3.X R97, R97, UR11, RZ, P3, !PT ;  /* 0x0000000b61617c10 */ /* 0x000fe40009ffe4ff */
[----:B------:R-:W-:Y:S02]  /*59e0*/  IADD3.X R89, R89, UR11, RZ, P2, !PT ;  /* 0x0000000b59597c10 */ /* 0x000fe400097fe4ff */
[----:B------:R-:W-:Y:S02]  /*59f0*/  IADD3 R84, P6, R84, UR10, RZ ;  /* 0x0000000a54547c10 */ /* 0x000fe4000ffde0ff */
[----:B------:R-:W-:Y:S02]  /*5a00*/  IADD3 R86, P5, R86, UR10, RZ ;  /* 0x0000000a56567c10 */ /* 0x000fe4000ffbe0ff */
[----:B------:R-:W-:-:S02]  /*5a10*/  IADD3 R88, P4, R88, UR10, RZ ;  /* 0x0000000a58587c10 */ /* 0x000fc4000ff9e0ff */
[----:B------:R-:W-:Y:S02]  /*5a20*/  IADD3 R90, P3, R90, UR10, RZ ;  /* 0x0000000a5a5a7c10 */ /* 0x000fe4000ff7e0ff */
[----:B------:R-:W-:Y:S02]  /*5a30*/  IADD3 R82, P2, R82, UR10, RZ ;  /* 0x0000000a52527c10 */ /* 0x000fe4000ff5e0ff */
[----:B------:R-:W-:Y:S02]  /*5a40*/  IADD3.X R101, R101, UR11, RZ, P6, !PT ;  /* 0x0000000b65657c10 */ /* 0x000fe4000b7fe4ff */
[----:B------:R-:W-:Y:S02]  /*5a50*/  IADD3.X R103, R103, UR11, RZ, P5, !PT ;  /* 0x0000000b67677c10 */ /* 0x000fe4000affe4ff */
[----:B------:R-:W-:Y:S02]  /*5a60*/  IADD3.X R105, R105, UR11, RZ, P4, !PT ;  /* 0x0000000b69697c10 */ /* 0x000fe4000a7fe4ff */
[----:B------:R-:W-:-:S02]  /*5a70*/  IADD3.X R107, R107, UR11, RZ, P3, !PT ;  /* 0x0000000b6b6b7c10 */ /* 0x000fc40009ffe4ff */
[----:B------:R-:W-:Y:S02]  /*5a80*/  IADD3.X R99, R99, UR11, RZ, P2, !PT ;  /* 0x0000000b63637c10 */ /* 0x000fe400097fe4ff */
[----:B------:R-:W-:Y:S02]  /*5a90*/  IADD3 R94, P6, R94, UR10, RZ ;  /* 0x0000000a5e5e7c10 */ /* 0x000fe4000ffde0ff */
[----:B------:R-:W-:Y:S02]  /*5aa0*/  IADD3 R96, P5, R96, UR10, RZ ;  /* 0x0000000a60607c10 */ /* 0x000fe4000ffbe0ff */
[----:B------:R-:W-:Y:S02]  /*5ab0*/  IADD3 R98, P4, R98, UR10, RZ ;  /* 0x0000000a62627c10 */ /* 0x000fe4000ff9e0ff */
[----:B------:R-:W-:Y:S02]  /*5ac0*/  IADD3 R100, P3, R100, UR10, RZ ;  /* 0x0000000a64647c10 */ /* 0x000fe4000ff7e0ff */
[----:B------:R-:W-:-:S02]  /*5ad0*/  IADD3 R92, P2, R92, UR10, RZ ;  /* 0x0000000a5c5c7c10 */ /* 0x000fc4000ff5e0ff */
[----:B------:R-:W-:Y:S02]  /*5ae0*/  SHF.R.S32.HI R123, RZ, 0x1f, R18 ;  /* 0x0000001fff7b7819 */ /* 0x000fe40000011412 */
[----:B------:R-:W-:Y:S02]  /*5af0*/  IADD3.X R111, R111, UR11, RZ, P6, !PT ;  /* 0x0000000b6f6f7c10 */ /* 0x000fe4000b7fe4ff */
[----:B------:R-:W-:Y:S02]  /*5b00*/  IADD3.X R113, R113, UR11, RZ, P5, !PT ;  /* 0x0000000b71717c10 */ /* 0x000fe4000affe4ff */
[----:B------:R-:W-:Y:S02]  /*5b10*/  IADD3.X R115, R115, UR11, RZ, P4, !PT ;  /* 0x0000000b73737c10 */ /* 0x000fe4000a7fe4ff */
[----:B------:R-:W-:Y:S02]  /*5b20*/  IADD3.X R112, R112, UR11, RZ, P3, !PT ;  /* 0x0000000b70707c10 */ /* 0x000fe40009ffe4ff */
[----:B------:R-:W-:-:S02]  /*5b30*/  IADD3.X R109, R109, UR11, RZ, P2, !PT ;  /* 0x0000000b6d6d7c10 */ /* 0x000fc400097fe4ff */
[----:B------:R-:W-:Y:S02]  /*5b40*/  IADD3 R104, P6, R104, UR10, RZ ;  /* 0x0000000a68687c10 */ /* 0x000fe4000ffde0ff */
[----:B------:R-:W-:Y:S02]  /*5b50*/  IADD3 R106, P5, R106, UR10, RZ ;  /* 0x0000000a6a6a7c10 */ /* 0x000fe4000ffbe0ff */
[----:B------:R-:W-:Y:S02]  /*5b60*/  IADD3 R108, P4, R108, UR10, RZ ;  /* 0x0000000a6c6c7c10 */ /* 0x000fe4000ff9e0ff */
[----:B------:R-:W-:Y:S02]  /*5b70*/  IADD3 R110, P3, R110, UR10, RZ ;  /* 0x0000000a6e6e7c10 */ /* 0x000fe4000ff7e0ff */
[----:B------:R-:W-:Y:S02]  /*5b80*/  SHF.R.S32.HI R124, RZ, 0x1f, R9 ;  /* 0x0000001fff7c7819 */ /* 0x000fe40000011409 */
[----:B------:R-:W-:-:S02]  /*5b90*/  SHF.R.S32.HI R125, RZ, 0x7, R125 ;  /* 0x00000007ff7d7819 */ /* 0x000fc4000001147d */
[----:B------:R-:W-:Y:S02]  /*5ba0*/  IADD3 R102, P2, R102, UR10, RZ ;  /* 0x0000000a66667c10 */ /* 0x000fe4000ff5e0ff */
[----:B------:R-:W-:Y:S01]  /*5bb0*/  LEA.HI.X R203, R18, R203, R123, 0x3, P1 ;  /* 0x000000cb12cb7211 */ /* 0x000fe200008f1c7b */
[----:B------:R-:W-:Y:S01]  /*5bc0*/  VIADD R156, R125, 0xfffffffe ;  /* 0xfffffffe7d9c7836 */ /* 0x000fe20000000000 */
[----:B------:R-:W-:Y:S02]  /*5bd0*/  SHF.R.S32.HI R133, RZ, 0x1f, R8 ;  /* 0x0000001fff857819 */ /* 0x000fe40000011408 */
[----:B------:R-:W-:Y:S02]  /*5be0*/  SHF.R.S32.HI R126, RZ, 0x1f, R7 ;  /* 0x0000001fff7e7819 */ /* 0x000fe40000011407 */
[----:B------:R-:W-:Y:S02]  /*5bf0*/  SHF.R.S32.HI R127, RZ, 0x1f, R6 ;  /* 0x0000001fff7f7819 */ /* 0x000fe40000011406 */
[----:B------:R-:W-:-:S02]  /*5c00*/  SHF.R.S32.HI R128, RZ, 0x1f, R5 ;  /* 0x0000001fff807819 */ /* 0x000fc40000011405 */
[----:B------:R-:W-:Y:S02]  /*5c10*/  SHF.L.U64.HI R122, R18, 0x2, R123 ;  /* 0x00000002127a7819 */ /* 0x000fe4000001027b */
[----:B------:R-:W-:Y:S02]  /*5c20*/  IADD3.X R116, R27, UR11, RZ, P6, !PT ;  /* 0x0000000b1b747c10 */ /* 0x000fe4000b7fe4ff */
[----:B------:R-:W-:Y:S02]  /*5c30*/  IADD3.X R117, R26, UR11, RZ, P5, !PT ;  /* 0x0000000b1a757c10 */ /* 0x000fe4000affe4ff */
[----:B------:R-:W-:Y:S02]  /*5c40*/  CS2R R26, SRZ ;  /* 0x00000000001a7805 */ /* 0x000fe4000001ff00 */
[----:B------:R-:W-:Y:S02]  /*5c50*/  IADD3.X R118, R25, UR11, RZ, P4, !PT ;  /* 0x0000000b19767c10 */ /* 0x000fe4000a7fe4ff */
[----:B------:R-:W-:-:S02]  /*5c60*/  IADD3.X R119, R24, UR11, RZ, P3, !PT ;  /* 0x0000000b18777c10 */ /* 0x000fc40009ffe4ff */
[----:B------:R-:W-:Y:S02]  /*5c70*/  CS2R R24, SRZ ;  /* 0x0000000000187805 */ /* 0x000fe4000001ff00 */
[C---:B------:R-:W-:Y:S01]  /*5c80*/  SHF.L.U64.HI R120, R121.reuse, 0x2, R120 ;  /* 0x0000000279787819 */ /* 0x040fe20000010278 */
[----:B------:R-:W-:Y:S01]  /*5c90*/  IMAD.SHL.U32 R121, R121, 0x4, RZ ;  /* 0x0000000479797824 */ /* 0x000fe200078e00ff */
[----:B------:R-:W-:Y:S02]  /*5ca0*/  SHF.L.U64.HI R123, R9, 0x2, R124 ;  /* 0x00000002097b7819 */ /* 0x000fe4000001027c */
[----:B------:R-:W-:Y:S02]  /*5cb0*/  IADD3.X R114, R114, UR11, RZ, P2, !PT ;  /* 0x0000000b72727c10 */ /* 0x000fe400097fe4ff */
[----:B------:R-:W-:Y:S02]  /*5cc0*/  IADD3.X R158, R203, UR9, RZ, P0, !PT ;  /* 0x00000009cb9e7c10 */ /* 0x000fe400087fe4ff */
[----:B------:R-:W-:-:S02]  /*5cd0*/  SHF.L.U64.HI R124, R8, 0x2, R133 ;  /* 0x00000002087c7819 */ /* 0x000fc40000010285 */
[----:B------:R-:W-:Y:S02]  /*5ce0*/  SHF.L.U64.HI R126, R7, 0x2, R126 ;  /* 0x00000002077e7819 */ /* 0x000fe4000001027e */
[----:B------:R-:W-:Y:S02]  /*5cf0*/  SHF.L.U64.HI R127, R6, 0x2, R127 ;  /* 0x00000002067f7819 */ /* 0x000fe4000001027f */
[----:B------:R-:W-:-:S07]  /*5d00*/  SHF.L.U64.HI R128, R5, 0x2, R128 ;  /* 0x0000000205807819 */ /* 0x000fce0000010280 */
.L_x_1:
[----:B------:R-:W-:Y:S01]  /*5d10*/  UIADD3 UR12, UR12, 0x1, URZ ;  /* 0x000000010c0c7890 */ /* 0x000fe2000fffe03f */
[----:B------:R-:W-:-:S04]  /*5d20*/  DEPBAR.LE SB0, 0x2 ;  /* 0x000080800000791a */ /* 0x000fc80000000000 */
[----:B------:R-:W-:Y:S01]  /*5d30*/  BAR.SYNC.DEFER_BLOCKING 0x0 ;  /* 0x0000000000007b1d */ /* 0x000fe20000010000 */
[----:B------:R-:W-:Y:S01]  /*5d40*/  UISETP.GT.AND UP0, UPT, UR12, 0x2, UPT ;  /* 0x000000020c00788c */ /* 0x000fe2000bf04270 */
[-C--:B------:R-:W-:Y:S01]  /*5d50*/  ISETP.GE.AND P1, PT, R4, R129.reuse, PT ;  /* 0x000000810400720c */ /* 0x080fe20003f26270 */
[----:B------:R-:W-:Y:S01]  /*5d60*/  USHF.L.U32 UR6, UR16, 0x6, URZ ;  /* 0x0000000610067899 */ /* 0x000fe2000800063f */
[----:B------:R-:W-:Y:S01]  /*5d70*/  ISETP.LE.AND P0, PT, R156, UR4, PT ;  /* 0x000000049c007c0c */ /* 0x000fe2000bf03270 */
[----:B------:R-:W-:Y:S01]  /*5d80*/  USEL UR12, UR12, URZ, !UP0 ;  /* 0x0000003f0c0c7287 */ /* 0x000fe2000c000000 */
[----:B------:R-:W-:Y:S01]  /*5d90*/  SEL R132, RZ, 0x4, P1 ;  /* 0x00000004ff847807 */ /* 0x000fe20000800000 */
[----:B------:R-:W-:Y:S01]  /*5da0*/  ULOP3.LUT UR8, UR6, 0x100, URZ, 0xc0, !UPT ;  /* 0x0000010006087892 */ /* 0x000fe2000f8ec03f */
[-C--:B------:R-:W-:Y:S01]  /*5db0*/  ISETP.GE.AND P1, PT, R244, R129.reuse, PT ;  /* 0x00000081f400720c */ /* 0x080fe20003f26270 */
[----:B------:R-:W-:Y:S01]  /*5dc0*/  ULEA UR5, UR12, UR7, 0xf ;  /* 0x000000070c057291 */ /* 0x000fe2000f8e783f */
[-C--:B------:R-:W-:Y:S01]  /*5dd0*/  ISETP.GE.AND P2, PT, R225, R129.reuse, PT ;  /* 0x00000081e100720c */ /* 0x080fe20003f46270 */
[----:B------:R-:W-:Y:S01]  /*5de0*/  UMOV UR9, 0x40000040 ;  /* 0x4000004000097882 */ /* 0x000fe20000000000 */
[----:B------:R-:W-:Y:S01]  /*5df0*/  UMOV UR11, 0x40000040 ;  /* 0x40000040000b7882 */ /* 0x000fe20000000000 */
[----:B------:R-:W-:Y:S01]  /*5e00*/  UIADD3 UR6, UR5, 0x18000, URZ ;  /* 0x0001800005067890 */ /* 0x000fe2000fffe03f */
[----:B------:R-:W-:Y:S01]  /*5e10*/  SEL R133, RZ, 0x4, P1 ;  /* 0x00000004ff857807 */ /* 0x000fe20000800000 */
[----:B------:R-:W-:Y:S01]  /*5e20*/  USHF.R.U32.HI UR5, URZ, 0x4, UR5 ;  /* 0x000000043f057899 */ /* 0x000fe20008011605 */
[----:B------:R-:W-:Y:S01]  /*5e30*/  SEL R134, RZ, 0x4, P2 ;  /* 0x00000004ff867807 */ /* 0x000fe20001000000 */
[----:B------:R-:W-:Y:S01]  /*5e40*/  ULEA.HI UR6, UR6, UR8, URZ, 0x1c ;  /* 0x0000000806067291 */ /* 0x000fe2000f8fe03f */
[----:B------:R-:W-:Y:S01]  /*5e50*/  SEL R133, R133, RZ, !P0 ;  /* 0x000000ff85857207 */ /* 0x000fe20004000000 */
[----:B------:R-:W-:Y:S01]  /*5e60*/  USGXT.U32 UR8, UR5, 0xe ;  /* 0x0000000e0508789a */ /* 0x000fe20008000000 */
[-C--:B------:R-:W-:Y:S01]  /*5e70*/  ISETP.GE.AND P3, PT, R155, R129.reuse, PT ;  /* 0x000000819b00720c */ /* 0x080fe20003f66270 */
[----:B------:R-:W-:Y:S01]  /*5e80*/  ULOP3.LUT UR10, UR6, 0x3fff, URZ, 0xc0, !UPT ;  /* 0x00003fff060a7892 */ /* 0x000fe2000f8ec03f */
[----:B------:R-:W-:Y:S01]  /*5e90*/  SEL R132, R132, RZ, !P0 ;  /* 0x000000ff84847207 */ /* 0x000fe20004000000 */
[----:B------:R-:W-:Y:S01]  /*5ea0*/  UMOV UR5, URZ ;  /* 0x0000003f00057c82 */ /* 0x000fe20008000000 */
[----:B------:R-:W-:Y:S01]  /*5eb0*/  WARPGROUP.ARRIVE ;  /* 0x00000000000079c5 */ /* 0x000fe20000000000 */
[----:B------:R-:W-:Y:S01]  /*5ec0*/  UMOV UR6, URZ ;  /* 0x0000003f00067c82 */ /* 0x000fe20008000000 */
[----:B------:R-:W-:Y:S01]  /*5ed0*/  UIADD3 UR13, UR13, 0x1, URZ ;  /* 0x000000010d0d7890 */ /* 0x000fe2000fffe03f */
[----:B------:R-:W-:Y:S01]  /*5ee0*/  IMAD.MOV.U32 R138, RZ, RZ, R157 ;  /* 0x000000ffff8a7224 */ /* 0x000fe200078e009d */
[----:B------:R-:W-:Y:S01]  /*5ef0*/  SEL R134, R134, RZ, !P0 ;  /* 0x000000ff86867207 */ /* 0x000fe20004000000 */
[----:B------:R-:W-:Y:S01]  /*5f00*/  IMAD.MOV.U32 R139, RZ, RZ, R158 ;  /* 0x000000ffff8b7224 */ /* 0x000fe200078e009e */
[----:B------:R-:W-:Y:S01]  /*5f10*/  HGMMA.64x32x8.F32.TF32 R24, gdesc[UR8], R24 ;  /* 0x04600000081879f0 */ /* 0x000fe20008702818 */
[----:B------:R-:W-:Y:S01]  /*5f20*/  UIADD3 UR8, UP0, UR8, 0x2, URZ ;  /* 0x0000000208087890 */ /* 0x000fe2000ff1e03f */
[----:B------:R-:W-:Y:S01]  /*5f30*/  ISETP.NE.U32.AND P2, PT, R133, RZ, PT ;  /* 0x000000ff8500720c */ /* 0x000fe20003f45070 */
[----:B------:R-:W-:Y:S01]  /*5f40*/  UIADD3 UR10, UP1, UR10, 0x2, URZ ;  /* 0x000000020a0a7890 */ /* 0x000fe2000ff3e03f */
[----:B------:R-:W-:Y:S01]  /*5f50*/  SEL R133, RZ, 0x4, P3 ;  /* 0x00000004ff857807 */ /* 0x000fe20001800000 */
[----:B------:R-:W-:Y:S01]  /*5f60*/  UIADD3.X UR9, UR5, 0x40000040, URZ, UP0, !UPT ;  /* 0x4000004005097890 */ /* 0x000fe200087fe43f */
[----:B------:R-:W-:Y:S01]  /*5f70*/  ISETP.NE.U32.AND P1, PT, R132, RZ, PT ;  /* 0x000000ff8400720c */ /* 0x000fe20003f25070 */
[----:B------:R-:W-:Y:S01]  /*5f80*/  UIADD3.X UR11, UR6, 0x40000040, URZ, UP1, !UPT ;  /* 0x40000040060b7890 */ /* 0x000fe20008ffe43f */
[----:B------:R-:W-:Y:S01]  /*5f90*/  LEA R132, P5, R5, R138, 0x2 ;  /* 0x0000008a05847211 */ /* 0x000fe200078a10ff */
[----:B------:R-:W-:Y:S01]  /*5fa0*/  UIADD3.64 UR20, UR8, 0x2, URZ ;  /* 0x0000000208147897 */ /* 0x000fe2000fffe03f */
[----:B------:R-:W-:Y:S01]  /*5fb0*/  ISETP.NE.U32.AND P4, PT, R134, RZ, PT ;  /* 0x000000ff8600720c */ /* 0x000fe20003f85070 */
[----:B------:R-:W-:Y:S01]  /*5fc0*/  UIADD3.64 UR22, UR10, 0x2, URZ ;  /* 0x000000020a167897 */ /* 0x000fe2000fffe03f */
[----:B------:R-:W-:Y:S01]  /*5fd0*/  SEL R134, R133, RZ, !P0 ;  /* 0x000000ff85867207 */ /* 0x000fe20004000000 */
[----:B------:R-:W-:Y:S01]  /*5fe0*/  UISETP.GT.AND UP0, UPT, UR13, 0x2, UPT ;  /* 0x000000020d00788c */ /* 0x000fe2000bf04270 */
[-C--:B------:R-:W-:Y:S01]  /*5ff0*/  ISETP.GE.AND P3, PT, R243, R129.reuse, PT ;  /* 0x00000081f300720c */ /* 0x080fe20003f66270 */
[----:B------:R-:W-:Y:S01]  /*6000*/  IMAD.X R133, R139, 0x1, R128, P5 ;  /* 0x000000018b857824 */ /* 0x000fe200028e0680 */
[----:B------:R-:W-:Y:S01]  /*6010*/  ISETP.NE.U32.AND P5, PT, R134, RZ, PT ;  /* 0x000000ff8600720c */ /* 0x000fe20003fa5070 */
[----:B------:R-:W-:Y:S01]  /*6020*/  USEL UR13, UR13, URZ, !UP0 ;  /* 0x0000003f0d0d7287 */ /* 0x000fe2000c000000 */
[----:B------:R-:W-:Y:S01]  /*6030*/  ISETP.GE.AND P6, PT, R234, R129, PT ;  /* 0x00000081ea00720c */ /* 0x000fe20003fc6270 */
[----:B------:R-:W-:Y:S01]  /*6040*/  UIADD3 UR4, UR4, 0x1, URZ ;  /* 0x0000000104047890 */ /* 0x000fe2000fffe03f */
[----:B------:R-:W-:Y:S01]  /*6050*/  SEL R134, RZ, 0x4, P3 ;  /* 0x00000004ff867807 */ /* 0x000fe20001800000 */
[----:B------:R-:W-:Y:S01]  /*6060*/  ULEA UR5, UR13, UR7, 0xf ;  /* 0x000000070d057291 */ /* 0x000fe2000f8e783f */
[----:B------:R-:W-:-:S02]  /*6070*/  SEL R136, RZ, 0x4, P6 ;  /* 0x00000004ff887807 */ /* 0x000fc40003000000 */
[----:B------:R-:W-:Y:S02]  /*6080*/  SEL R135, R134, RZ, !P0 ;  /* 0x000000ff86877207 */ /* 0x000fe40004000000 */
[----:B------:R-:W-:Y:S01]  /*6090*/  IADD3 R134, P6, R14, R138, RZ ;  /* 0x0000008a0e867210 */ /* 0x000fe20007fde0ff */
[----:B------:R-:W-:Y:S01]  /*60a0*/  VIADD R137, R2, UR5 ;  /* 0x0000000502897c36 */ /* 0x000fe20008000000 */
[----:B------:R-:W-:Y:S01]  /*60b0*/  ISETP.GE.AND P3, PT, R219, R129, PT ;  /* 0x00000081db00720c */ /* 0x000fe20003f66270 */
[----:B------:R-:W-:Y:S01]  /*60c0*/  VIADD R163, R246, UR5 ;  /* 0x00000005f6a37c36 */ /* 0x000fe20008000000 */
[----:B------:R-:W-:Y:S02]  /*60d0*/  SEL R136, R136, RZ, !P0 ;  /* 0x000000ff88887207 */ /* 0x000fe40004000000 */
[----:B------:R-:W-:Y:S02]  /*60e0*/  SEL R157, RZ, 0x4, P3 ;  /* 0x00000004ff9d7807 */ /* 0x000fe40001800000 */
[----:B------:R-:W-:-:S02]  /*60f0*/  ISETP.NE.U32.AND P3, PT, R136, RZ, PT ;  /* 0x000000ff8800720c */ /* 0x000fc40003f65070 */
[----:B------:R-:W-:Y:S02]  /*6100*/  SEL R157, R157, RZ, !P0 ;  /* 0x000000ff9d9d7207 */ /* 0x000fe40004000000 */
[C---:B------:R-:W-:Y:S02]  /*6110*/  LOP3.LUT R161, R2.reuse, 0x10, RZ, 0x3c, !PT ;  /* 0x0000001002a17812 */ /* 0x040fe400078e3cff */
[----:B------:R-:W-:Y:S01]  /*6120*/  LOP3.LUT R162, R2, 0x30, RZ, 0x3c, !PT ;  /* 0x0000003002a27812 */ /* 0x000fe200078e3cff */
[----:B------:R-:W-:Y:S04]  /*6130*/  HGMMA.64x32x8.F32.TF32 R24, gdesc[UR8], R24 ;  /* 0x04600000081879f0 */ /* 0x000fe80008702818 */
[----:B------:R-:W-:Y:S01]  /*6140*/  HGMMA.64x32x8.F32.TF32 R24, gdesc[UR20], R24 ;  /* 0x04600000141879f0 */ /* 0x000fe20008702818 */
[----:B------:R-:W-:-:S02]  /*6150*/  UIADD3.64 UR20, UR8, 0x4, URZ ;  /* 0x0000000408147897 */ /* 0x000fc4000fffe03f */
[----:B------:R-:W-:-:S09]  /*6160*/  UIADD3.64 UR22, UR10, 0x4, URZ ;  /* 0x000000040a167897 */ /* 0x000fd2000fffe03f */
[----:B------:R-:W-:Y:S01]  /*6170*/  HGMMA.64x32x8.F32.TF32 R24, gdesc[UR20], R24 ;  /* 0x04600000141879f0 */ /* 0x000fe20008702818 */
[----:B------:R-:W-:Y:S02]  /*6180*/  UIADD3.64 UR20, UR8, 0x1fe, URZ ;  /* 0x000001fe08147897 */ /* 0x000fe4000fffe03f */
        /* <DEDUP_REMOVED lines=30> */
[----:B------:R-:W-:Y:S02]  /*6370*/  UIADD3.64 UR22, UR10, 0x602, URZ ;  /* 0x000006020a167897 */ /* 0x000fe4000fffe03f */
[----:B------:R-:W-:Y:S02]  /*6380*/  UIADD3.64 UR8, UR8, 0x604, URZ ;  /* 0x0000060408087897 */ /* 0x000fe4000fffe03f */
[----:B------:R-:W-:-:S05]  /*6390*/  UIADD3.64 UR10, UR10, 0x604, URZ ;  /* 0x000006040a0a7897 */ /* 0x000fca000fffe03f */
[----:B------:R-:W-:Y:S04]  /*63a0*/  HGMMA.64x32x8.F32.TF32 R24, gdesc[UR20], R24 ;  /* 0x04600000141879f0 */ /* 0x000fe80008702818 */
[----:B------:R-:W-:Y:S03]  /*63b0*/  HGMMA.64x32x8.F32.TF32 R24, gdesc[UR8], R24, gsb0 ;  /* 0x04600000081879f0 */ /* 0x000fe60008002818 */
[----:B------:R-:W-:Y:S02]  /*63c0*/  WARPGROUP.DEPBAR.LE gsb0, 0x1 ;  /* 0x00008000000079c5 */ /* 0x000fe40000010100 */
[----:B------:R-:W-:Y:S06]  /*63d0*/  BAR.SYNC.DEFER_BLOCKING 0x0 ;  /* 0x0000000000007b1d */ /* 0x000fec0000010000 */
[----:B------:R-:W-:Y:S01]  /*63e0*/  @!PT LDS RZ, [RZ] ;  /* 0x00000000fffff984 */ /* 0x000fe20000000800 */
[----:B------:R-:W-:Y:S01]  /*63f0*/  @!PT LDS RZ, [RZ] ;  /* 0x00000000fffff984 */ /* 0x000fe20000000800 */
[----:B------:R-:W-:Y:S01]  /*6400*/  @!PT LDS RZ, [RZ] ;  /* 0x00000000fffff984 */ /* 0x000fe20000000800 */
[----:B------:R1:W-:Y:S01]  /*6410*/  LDGSTS.E [R137], desc[UR14][R132.64], P1 ;  /* 0x0000000084897fae */ /* 0x0003e2000892184e */
[----:B------:R-:W-:Y:S01]  /*6420*/  ISETP.NE.U32.AND P1, PT, R135, RZ, PT ;  /* 0x000000ff8700720c */ /* 0x000fe20003f25070 */
[----:B------:R-:W-:Y:S01]  /*6430*/  IMAD.X R135, R139, 0x1, R22, P6 ;  /* 0x000000018b877824 */ /* 0x000fe200030e0616 */
[----:B------:R-:W-:-:S04]  /*6440*/  ISETP.GE.AND P6, PT, R154, R129, PT ;  /* 0x000000819a00720c */ /* 0x000fc80003fc6270 */
[----:B------:R2:W-:Y:S01]  /*6450*/  LDGSTS.E [R137+0x2000], desc[UR14][R134.64], P2 ;  /* 0x0200000086897fae */ /* 0x0005e2000912184e */
[----:B------:R-:W-:Y:S02]  /*6460*/  SEL R136, RZ, 0x4, P6 ;  /* 0x00000004ff887807 */ /* 0x000fe40003000000 */
[----:B------:R-:W-:Y:S01]  /*6470*/  ISETP.NE.U32.AND P2, PT, R157, RZ, PT ;  /* 0x000000ff9d00720c */ /* 0x000fe20003f45070 */
[----:B------:R-:W-:Y:S01]  /*6480*/  VIADD R157, R161, UR5 ;  /* 0x00000005a19d7c36 */ /* 0x000fe20008000000 */
[----:B------:R-:W-:Y:S01]  /*6490*/  SEL R136, R136, RZ, !P0 ;  /* 0x000000ff88887207 */ /* 0x000fe20004000000 */
[--C-:B-1----:R-:W-:Y:S01]  /*64a0*/  IMAD.WIDE R132, R52, 0x4, R138.reuse ;  /* 0x0000000434847825 */ /* 0x102fe200078e028a */
[----:B------:R-:W-:Y:S02]  /*64b0*/  ISETP.GE.AND P6, PT, R227, R129, PT ;  /* 0x00000081e300720c */ /* 0x000fe40003fc6270 */
[----:B------:R-:W-:Y:S02]  /*64c0*/  LOP3.LUT R161, R2, 0x20, RZ, 0x3c, !PT ;  /* 0x0000002002a17812 */ /* 0x000fe400078e3cff */
[----:B------:R1:W-:Y:S01]  /*64d0*/  LDGSTS.E [R137+0x4000], desc[UR14][R132.64], P4 ;  /* 0x0400000084897fae */ /* 0x0003e2000a12184e */
[----:B--2---:R-:W-:Y:S01]  /*64e0*/  IMAD.WIDE R134, R44, 0x4, R138 ;  /* 0x000000042c867825 */ /* 0x004fe200078e028a */
[----:B------:R-:W-:-:S03]  /*64f0*/  SEL R158, RZ, 0x4, P6 ;  /* 0x00000004ff9e7807 */ /* 0x000fc60003000000 */
[----:B------:R-:W-:Y:S01]  /*6500*/  VIADD R161, R161, UR5 ;  /* 0x00000005a1a17c36 */ /* 0x000fe20008000000 */
[----:B------:R2:W-:Y:S01]  /*6510*/  LDGSTS.E [R137+0x6000], desc[UR14][R134.64], P5 ;  /* 0x0600000086897fae */ /* 0x0005e2000a92184e */
[----:B------:R-:W-:Y:S02]  /*6520*/  ISETP.GE.AND P5, PT, R242, R129, PT ;  /* 0x00000081f200720c */ /* 0x000fe40003fa6270 */
[----:B------:R-:W-:Y:S02]  /*6530*/  SEL R158, R158, RZ, !P0 ;  /* 0x000000ff9e9e7207 */ /* 0x000fe40004000000 */
[----:B-1----:R-:W-:-:S05]  /*6540*/  LEA R132, P4, R6, R138, 0x2 ;  /* 0x0000008a06847211 */ /* 0x002fca00078810ff */
[----:B------:R-:W-:Y:S01]  /*6550*/  IMAD.X R133, R139, 0x1, R127, P4 ;  /* 0x000000018b857824 */ /* 0x000fe200020e067f */
[----:B------:R-:W-:Y:S02]  /*6560*/  ISETP.NE.U32.AND P4, PT, R136, RZ, PT ;  /* 0x000000ff8800720c */ /* 0x000fe40003f85070 */
[----:B------:R-:W-:Y:S02]  /*6570*/  SEL R136, RZ, 0x4, P5 ;  /* 0x00000004ff887807 */ /* 0x000fe40002800000 */
[----:B------:R-:W-:Y:S01]  /*6580*/  ISETP.GE.AND P5, PT, R218, R129, PT ;  /* 0x00000081da00720c */ /* 0x000fe20003fa6270 */
[----:B------:R1:W-:Y:S01]  /*6590*/  LDGSTS.E [R157], desc[UR14][R132.64], P1 ;  /* 0x00000000849d7fae */ /* 0x0003e2000892184e */
[----:B------:R-:W-:Y:S02]  /*65a0*/  SEL R136, R136, RZ, !P0 ;  /* 0x000000ff88887207 */ /* 0x000fe40004000000 */
[----:B--2---:R-:W-:Y:S02]  /*65b0*/  IADD3 R134, P6, R15, R138, RZ ;  /* 0x0000008a0f867210 */ /* 0x004fe40007fde0ff */
[----:B------:R-:W-:-:S02]  /*65c0*/  ISETP.NE.U32.AND P1, PT, R136, RZ, PT ;  /* 0x000000ff8800720c */ /* 0x000fc40003f25070 */
[----:B------:R-:W-:Y:S01]  /*65d0*/  SEL R136, RZ, 0x4, P5 ;  /* 0x00000004ff887807 */ /* 0x000fe20002800000 */
[----:B------:R-:W-:Y:S01]  /*65e0*/  IMAD.X R135, R139, 0x1, R23, P6 ;  /* 0x000000018b877824 */ /* 0x000fe200030e0617 */
[----:B------:R-:W-:Y:S02]  /*65f0*/  ISETP.GE.AND P6, PT, R153, R129, PT ;  /* 0x000000819900720c */ /* 0x000fe40003fc6270 */
[----:B------:R-:W-:Y:S01]  /*6600*/  SEL R136, R136, RZ, !P0 ;  /* 0x000000ff88887207 */ /* 0x000fe20004000000 */
[----:B-1----:R-:W-:Y:S01]  /*6610*/  IMAD.WIDE R132, R51, 0x4, R138 ;  /* 0x0000000433847825 */ /* 0x002fe200078e028a */
[----:B------:R1:W-:Y:S01]  /*6620*/  LDGSTS.E [R157+0x2000], desc[UR14][R134.64], P3 ;  /* 0x02000000869d7fae */ /* 0x0003e2000992184e */
[----:B------:R-:W-:Y:S02]  /*6630*/  ISETP.NE.U32.AND P5, PT, R158, RZ, PT ;  /* 0x000000ff9e00720c */ /* 0x000fe40003fa5070 */
[----:B------:R-:W-:Y:S01]  /*6640*/  ISETP.NE.U32.AND P3, PT, R136, RZ, PT ;  /* 0x000000ff8800720c */ /* 0x000fe20003f65070 */
[----:B------:R2:W-:Y:S01]  /*6650*/  LDGSTS.E [R157+0x4000], desc[UR14][R132.64], P2 ;  /* 0x04000000849d7fae */ /* 0x0005e2000912184e */
[----:B------:R-:W-:-:S02]  /*6660*/  SEL R136, RZ, 0x4, P6 ;  /* 0x00000004ff887807 */ /* 0x000fc40003000000 */
[----:B------:R-:W-:Y:S02]  /*6670*/  ISETP.GE.AND P2, PT, R240, R129, PT ;  /* 0x00000081f000720c */ /* 0x000fe40003f46270 */
[----:B------:R-:W-:Y:S01]  /*6680*/  SEL R136, R136, RZ, !P0 ;  /* 0x000000ff88887207 */ /* 0x000fe20004000000 */
[----:B-1----:R-:W-:Y:S01]  /*6690*/  IMAD.WIDE R134, R140, 0x4, R138 ;  /* 0x000000048c867825 */ /* 0x002fe200078e028a */
[----:B--2---:R-:W-:-:S04]  /*66a0*/  LEA R132, P6, R7, R138, 0x2 ;  /* 0x0000008a07847211 */ /* 0x004fc800078c10ff */
[----:B------:R1:W-:Y:S01]  /*66b0*/  LDGSTS.E [R157+0x6000], desc[UR14][R134.64], P4 ;  /* 0x06000000869d7fae */ /* 0x0003e2000a12184e */
[----:B------:R-:W-:Y:S02]  /*66c0*/  ISETP.NE.U32.AND P4, PT, R136, RZ, PT ;  /* 0x000000ff8800720c */ /* 0x000fe40003f85070 */
[----:B------:R-:W-:Y:S01]  /*66d0*/  SEL R136, RZ, 0x4, P2 ;  /* 0x00000004ff887807 */ /* 0x000fe20001000000 */
[----:B------:R-:W-:Y:S01]  /*66e0*/  IMAD.X R133, R139, 0x1, R126, P6 ;  /* 0x000000018b857824 */ /* 0x000fe200030e067e */
[----:B------:R-:W-:Y:S02]  /*66f0*/  ISETP.GE.AND P6, PT, R226, R129, PT ;  /* 0x00000081e200720c */ /* 0x000fe40003fc6270 */
[----:B------:R-:W-:Y:S02]  /*6700*/  SEL R136, R136, RZ, !P0 ;  /* 0x000000ff88887207 */ /* 0x000fe40004000000 */
[----:B------:R2:W-:Y:S01]  /*6710*/  LDGSTS.E [R161], desc[UR14][R132.64], P1 ;  /* 0x0000000084a17fae */ /* 0x0005e2000892184e */
[----:B------:R-:W-:-:S02]  /*6720*/  SEL R137, RZ, 0x4, P6 ;  /* 0x00000004ff897807 */ /* 0x000fc40003000000 */
[----:B------:R-:W-:Y:S01]  /*6730*/  ISETP.GE.AND P1, PT, R217, R129, PT ;  /* 0x00000081d900720c */ /* 0x000fe20003f26270 */
[----:B-1----:R-:W-:Y:S01]  /*6740*/  IMAD.WIDE R134, R50, 0x4, R138 ;  /* 0x0000000432867825 */ /* 0x002fe200078e028a */
[----:B------:R-:W-:Y:S02]  /*6750*/  ISETP.NE.U32.AND P2, PT, R136, RZ, PT ;  /* 0x000000ff8800720c */ /* 0x000fe40003f45070 */
[----:B------:R-:W-:Y:S02]  /*6760*/  SEL R137, R137, RZ, !P0 ;  /* 0x000000ff89897207 */ /* 0x000fe40004000000 */
[----:B------:R-:W-:Y:S02]  /*6770*/  SEL R136, RZ, 0x4, P1 ;  /* 0x00000004ff887807 */ /* 0x000fe40000800000 */
[----:B------:R-:W-:Y:S02]  /*6780*/  ISETP.NE.U32.AND P1, PT, R137, RZ, PT ;  /* 0x000000ff8900720c */ /* 0x000fe40003f25070 */
[----:B--2---:R-:W-:-:S02]  /*6790*/  IADD3 R132, P6, R16, R138, RZ ;  /* 0x0000008a10847210 */ /* 0x004fc40007fde0ff */
[----:B------:R-:W-:Y:S01]  /*67a0*/  SEL R157, R136, RZ, !P0 ;  /* 0x000000ff889d7207 */ /* 0x000fe20004000000 */
[----:B------:R-:W-:-:S04]  /*67b0*/  IMAD.WIDE R136, R141, 0x4, R138 ;  /* 0x000000048d887825 */ /* 0x000fc800078e028a */
[----:B------:R-:W-:Y:S01]  /*67c0*/  IMAD.X R133, R139, 0x1, R40, P6 ;  /* 0x000000018b857824 */ /* 0x000fe200030e0628 */
[----:B------:R-:W-:-:S04]  /*67d0*/  ISETP.GE.AND P6, PT, R152, R129, PT ;  /* 0x000000819800720c */ /* 0x000fc80003fc6270 */
[----:B------:R1:W-:Y:S01]  /*67e0*/  LDGSTS.E [R161+0x2000], desc[UR14][R132.64], P5 ;  /* 0x0200000084a17fae */ /* 0x0003e2000a92184e */
[----:B------:R-:W-:Y:S02]  /*67f0*/  ISETP.NE.U32.AND P5, PT, R157, RZ, PT ;  /* 0x000000ff9d00720c */ /* 0x000fe40003fa5070 */
[----:B------:R-:W-:Y:S01]  /*6800*/  SEL R157, RZ, 0x4, P6 ;  /* 0x00000004ff9d7807 */ /* 0x000fe20003000000 */
[----:B------:R2:W-:Y:S01]  /*6810*/  LDGSTS.E [R161+0x4000], desc[UR14][R134.64], P3 ;  /* 0x0400000086a17fae */ /* 0x0005e2000992184e */
[-C--:B------:R-:W-:Y:S02]  /*6820*/  ISETP.GE.AND P6, PT, R224, R129.reuse, PT ;  /* 0x00000081e000720c */ /* 0x080fe40003fc6270 */
[----:B------:R-:W-:Y:S01]  /*6830*/  SEL R158, R157, RZ, !P0 ;  /* 0x000000ff9d9e7207 */ /* 0x000fe20004000000 */
[----:B------:R3:W-:Y:S01]  /*6840*/  LDGSTS.E [R161+0x6000], desc[UR14][R136.64], P4 ;  /* 0x0600000088a17fae */ /* 0x0007e2000a12184e */
[----:B------:R-:W-:Y:S01]  /*6850*/  VIADD R157, R162, UR5 ;  /* 0x00000005a29d7c36 */ /* 0x000fe20008000000 */
[----:B------:R-:W-:-:S02]  /*6860*/  ISETP.GE.AND P3, PT, R239, R129, PT ;  /* 0x00000081ef00720c */ /* 0x000fc40003f66270 */
[----:B-1----:R-:W-:Y:S02]  /*6870*/  LEA R132, P4, R8, R138, 0x2 ;  /* 0x0000008a08847211 */ /* 0x002fe400078810ff */
[----:B--2---:R-:W-:-:S03]  /*6880*/  SEL R135, RZ, 0x4, P6 ;  /* 0x00000004ff877807 */ /* 0x004fc60003000000 */
[----:B------:R-:W-:Y:S01]  /*6890*/  IMAD.X R133, R139, 0x1, R124, P4 ;  /* 0x000000018b857824 */ /* 0x000fe200020e067c */
[----:B------:R-:W-:Y:S02]  /*68a0*/  ISETP.NE.U32.AND P4, PT, R158, RZ, PT ;  /* 0x000000ff9e00720c */ /* 0x000fe40003f85070 */
[----:B---3--:R-:W-:Y:S01]  /*68b0*/  SEL R136, R135, RZ, !P0 ;  /* 0x000000ff87887207 */ /* 0x008fe20004000000 */
[----:B------:R-:W-:Y:S01]  /*68c0*/  VIADD R161, R250, UR5 ;  /* 0x00000005faa17c36 */ /* 0x000fe20008000000 */
[----:B------:R1:W-:Y:S01]  /*68d0*/  LDGSTS.E [R157], desc[UR14][R132.64], P2 ;  /* 0x00000000849d7fae */ /* 0x0003e2000912184e */
[----:B------:R-:W-:Y:S02]  /*68e0*/  IADD3 R134, P2, R17, R138, RZ ;  /* 0x0000008a11867210 */ /* 0x000fe40007f5e0ff */
[----:B------:R-:W-:Y:S02]  /*68f0*/  ISETP.GE.AND P6, PT, R216, R129, PT ;  /* 0x00000081d800720c */ /* 0x000fe40003fc6270 */
[----:B------:R-:W-:Y:S01]  /*6900*/  SEL R158, RZ, 0x4, P3 ;  /* 0x00000004ff9e7807 */ /* 0x000fe20001800000 */
[----:B------:R-:W-:Y:S01]  /*6910*/  IMAD.X R135, R139, 0x1, R41, P2 ;  /* 0x000000018b877824 */ /* 0x000fe200010e0629 */
[----:B------:R-:W-:-:S02]  /*6920*/  ISETP.NE.U32.AND P2, PT, R136, RZ, PT ;  /* 0x000000ff8800720c */ /* 0x000fc40003f45070 */
[----:B------:R-:W-:Y:S02]  /*6930*/  SEL R136, RZ, 0x4, P6 ;  /* 0x00000004ff887807 */ /* 0x000fe40003000000 */
[----:B------:R2:W-:Y:S01]  /*6940*/  LDGSTS.E [R157+0x2000], desc[UR14][R134.64], P1 ;  /* 0x02000000869d7fae */ /* 0x0005e2000892184e */
[----:B-1----:R-:W-:Y:S01]  /*6950*/  IMAD.WIDE R132, R49, 0x4, R138 ;  /* 0x0000000431847825 */ /* 0x002fe200078e028a */
[-C--:B------:R-:W-:Y:S02]  /*6960*/  ISETP.GE.AND P1, PT, R151, R129.reuse, PT ;  /* 0x000000819700720c */ /* 0x080fe40003f26270 */
[----:B------:R-:W-:Y:S02]  /*6970*/  SEL R136, R136, RZ, !P0 ;  /* 0x000000ff88887207 */ /* 0x000fe40004000000 */
[----:B------:R1:W-:Y:S01]  /*6980*/  LDGSTS.E [R157+0x4000], desc[UR14][R132.64], P5 ;  /* 0x04000000849d7fae */ /* 0x0003e2000a92184e */
[----:B------:R-:W-:Y:S02]  /*6990*/  ISETP.GE.AND P5, PT, R238, R129, PT ;  /* 0x00000081ee00720c */ /* 0x000fe40003fa6270 */
[----:B------:R-:W-:-:S02]  /*69a0*/  SEL R158, R158, RZ, !P0 ;  /* 0x000000ff9e9e7207 */ /* 0x000fc40004000000 */
[----:B------:R-:W-:Y:S01]  /*69b0*/  SEL R137, RZ, 0x4, P1 ;  /* 0x00000004ff897807 */ /* 0x000fe20000800000 */
[----:B--2---:R-:W-:Y:S01]  /*69c0*/  IMAD.WIDE R134, R142, 0x4, R138 ;  /* 0x000000048e867825 */ /* 0x004fe200078e028a */
[----:B------:R-:W-:Y:S02]  /*69d0*/  ISETP.NE.U32.AND P1, PT, R136, RZ, PT ;  /* 0x000000ff8800720c */ /* 0x000fe40003f25070 */
[----:B------:R-:W-:Y:S02]  /*69e0*/  SEL R136, RZ, 0x4, P5 ;  /* 0x00000004ff887807 */ /* 0x000fe40002800000 */
[----:B------:R2:W-:Y:S01]  /*69f0*/  LDGSTS.E [R157+0x6000], desc[UR14][R134.64], P4 ;  /* 0x06000000869d7fae */ /* 0x0005e2000a12184e */
[----:B------:R-:W-:Y:S02]  /*6a00*/  ISETP.NE.U32.AND P3, PT, R158, RZ, PT ;  /* 0x000000ff9e00720c */ /* 0x000fe40003f65070 */
[----:B------:R-:W-:Y:S02]  /*6a10*/  ISETP.GE.AND P4, PT, R223, R129, PT ;  /* 0x00000081df00720c */ /* 0x000fe40003f86270 */
[----:B------:R-:W-:-:S02]  /*6a20*/  SEL R137, R137, RZ, !P0 ;  /* 0x000000ff89897207 */ /* 0x000fc40004000000 */
[----:B------:R-:W-:Y:S02]  /*6a30*/  SEL R136, R136, RZ, !P0 ;  /* 0x000000ff88887207 */ /* 0x000fe40004000000 */
[----:B-1----:R-:W-:Y:S02]  /*6a40*/  SEL R132, RZ, 0x4, P4 ;  /* 0x00000004ff847807 */ /* 0x002fe40002000000 */
[----:B------:R-:W-:Y:S01]  /*6a50*/  ISETP.NE.U32.AND P5, PT, R137, RZ, PT ;  /* 0x000000ff8900720c */ /* 0x000fe20003fa5070 */
[----:B------:R-:W-:Y:S01]  /*6a60*/  VIADD R137, R252, UR5 ;  /* 0x00000005fc897c36 */ /* 0x000fe20008000000 */
[----:B--2---:R-:W-:Y:S02]  /*6a70*/  LEA R134, P6, R9, R138, 0x2 ;  /* 0x0000008a09867211 */ /* 0x004fe400078c10ff */
[----:B------:R-:W-:Y:S02]  /*6a80*/  ISETP.NE.U32.AND P4, PT, R136, RZ, PT ;  /* 0x000000ff8800720c */ /* 0x000fe40003f85070 */
[----:B------:R-:W-:Y:S01]  /*6a90*/  SEL R136, R132, RZ, !P0 ;  /* 0x000000ff84887207 */ /* 0x000fe20004000000 */
[----:B------:R-:W-:Y:S01]  /*6aa0*/  IMAD.X R135, R139, 0x1, R123, P6 ;  /* 0x000000018b877824 */ /* 0x000fe200030e067b */
[----:B------:R-:W-:Y:S01]  /*6ab0*/  ISETP.GE.AND P6, PT, R215, R129, PT ;  /* 0x00000081d700720c */ /* 0x000fe20003fc6270 */
[----:B------:R-:W-:-:S03]  /*6ac0*/  IMAD.WIDE R132, R56, 0x4, R138 ;  /* 0x0000000438847825 */ /* 0x000fc600078e028a */
[----:B------:R1:W-:Y:S01]  /*6ad0*/  LDGSTS.E [R137], desc[UR14][R134.64], P3 ;  /* 0x0000000086897fae */ /* 0x0003e2000992184e */
[----:B------:R-:W-:Y:S02]  /*6ae0*/  ISETP.NE.U32.AND P3, PT, R136, RZ, PT ;  /* 0x000000ff8800720c */ /* 0x000fe40003f65070 */
[----:B------:R-:W-:Y:S01]  /*6af0*/  SEL R136, RZ, 0x4, P6 ;  /* 0x00000004ff887807 */ /* 0x000fe20003000000 */
[----:B------:R2:W-:Y:S01]  /*6b00*/  LDGSTS.E [R137+0x2000], desc[UR14][R132.64], P2 ;  /* 0x0200000084897fae */ /* 0x0005e2000912184e */
[-C--:B------:R-:W-:Y:S02]  /*6b10*/  ISETP.GE.AND P2, PT, R150, R129.reuse, PT ;  /* 0x000000819600720c */ /* 0x080fe40003f46270 */
[----:B------:R-:W-:Y:S02]  /*6b20*/  SEL R136, R136, RZ, !P0 ;  /* 0x000000ff88887207 */ /* 0x000fe40004000000 */
[----:B------:R-:W-:Y:S02]  /*6b30*/  SEL R157, RZ, 0x4, P2 ;  /* 0x00000004ff9d7807 */ /* 0x000fe40001000000 */
[----:B------:R-:W-:Y:S01]  /*6b40*/  ISETP.GE.AND P2, PT, R237, R129, PT ;  /* 0x00000081ed00720c */ /* 0x000fe20003f46270 */
[----:B-1----:R-:W-:Y:S01]  /*6b50*/  IMAD.WIDE R134, R48, 0x4, R138 ;  /* 0x0000000430867825 */ /* 0x002fe200078e028a */
[----:B------:R-:W-:-:S03]  /*6b60*/  SEL R157, R157, RZ, !P0 ;  /* 0x000000ff9d9d7207 */ /* 0x000fc60004000000 */
[----:B--2---:R-:W-:Y:S01]  /*6b70*/  IMAD.WIDE R132, R143, 0x4, R138 ;  /* 0x000000048f847825 */ /* 0x004fe200078e028a */
[----:B------:R1:W-:Y:S01]  /*6b80*/  LDGSTS.E [R137+0x4000], desc[UR14][R134.64], P1 ;  /* 0x0400000086897fae */ /* 0x0003e2000892184e */
[----:B------:R-:W-:Y:S02]  /*6b90*/  ISETP.NE.U32.AND P1, PT, R136, RZ, PT ;  /* 0x000000ff8800720c */ /* 0x000fe40003f25070 */
[----:B------:R-:W-:Y:S01]  /*6ba0*/  SEL R136, RZ, 0x4, P2 ;  /* 0x00000004ff887807 */ /* 0x000fe20001000000 */
[----:B------:R2:W-:Y:S01]  /*6bb0*/  LDGSTS.E [R137+0x6000], desc[UR14][R132.64], P5 ;  /* 0x0600000084897fae */ /* 0x0005e2000a92184e */
[----:B------:R-:W-:Y:S02]  /*6bc0*/  ISETP.GE.AND P5, PT, R222, R129, PT ;  /* 0x00000081de00720c */ /* 0x000fe40003fa6270 */
[----:B------:R-:W-:Y:S01]  /*6bd0*/  ISETP.NE.U32.AND P2, PT, R157, RZ, PT ;  /* 0x000000ff9d00720c */ /* 0x000fe20003f45070 */
[----:B------:R-:W-:Y:S01]  /*6be0*/  VIADD R157, R251, UR5 ;  /* 0x00000005fb9d7c36 */ /* 0x000fe20008000000 */
[----:B------:R-:W-:-:S02]  /*6bf0*/  SEL R136, R136, RZ, !P0 ;  /* 0x000000ff88887207 */ /* 0x000fc40004000000 */
[----:B-1----:R-:W-:Y:S02]  /*6c00*/  SEL R134, RZ, 0x4, P5 ;  /* 0x00000004ff867807 */ /* 0x002fe40002800000 */
[----:B------:R-:W-:Y:S02]  /*6c10*/  ISETP.NE.U32.AND P5, PT, R136, RZ, PT ;  /* 0x000000ff8800720c */ /* 0x000fe40003fa5070 */
[----:B--2---:R-:W-:Y:S02]  /*6c20*/  IADD3 R132, P6, R11, R138, RZ ;  /* 0x0000008a0b847210 */ /* 0x004fe40007fde0ff */
[----:B------:R-:W-:-:S03]  /*6c30*/  SEL R134, R134, RZ, !P0 ;  /* 0x000000ff86867207 */ /* 0x000fc60004000000 */
[----:B------:R-:W-:Y:S01]  /*6c40*/  IMAD.X R133, R139, 0x1, R19, P6 ;  /* 0x000000018b857824 */ /* 0x000fe200030e0613 */
[----:B------:R-:W-:-:S04]  /*6c50*/  ISETP.GE.AND P6, PT, R214, R129, PT ;  /* 0x00000081d600720c */ /* 0x000fc80003fc6270 */
[----:B------:R1:W-:Y:S01]  /*6c60*/  LDGSTS.E [R157], desc[UR14][R132.64], P4 ;  /* 0x00000000849d7fae */ /* 0x0003e2000a12184e */
[----:B------:R-:W-:Y:S01]  /*6c70*/  ISETP.NE.U32.AND P4, PT, R134, RZ, PT ;  /* 0x000000ff8600720c */ /* 0x000fe20003f85070 */
[--C-:B------:R-:W-:Y:S01]  /*6c80*/  IMAD.WIDE R134, R47, 0x4, R138.reuse ;  /* 0x000000042f867825 */ /* 0x100fe200078e028a */
[----:B------:R-:W-:Y:S02]  /*6c90*/  SEL R136, RZ, 0x4, P6 ;  /* 0x00000004ff887807 */ /* 0x000fe40003000000 */
[-C--:B------:R-:W-:Y:S02]  /*6ca0*/  ISETP.GE.AND P6, PT, R149, R129.reuse, PT ;  /* 0x000000819500720c */ /* 0x080fe40003fc6270 */
[----:B------:R-:W-:Y:S02]  /*6cb0*/  SEL R136, R136, RZ, !P0 ;  /* 0x000000ff88887207 */ /* 0x000fe40004000000 */
[----:B------:R-:W-:Y:S02]  /*6cc0*/  SEL R137, RZ, 0x4, P6 ;  /* 0x00000004ff897807 */ /* 0x000fe40003000000 */
[----:B------:R-:W-:Y:S01]  /*6cd0*/  ISETP.GE.AND P6, PT, R236, R129, PT ;  /* 0x00000081ec00720c */ /* 0x000fe20003fc6270 */
[----:B-1----:R-:W-:Y:S01]  /*6ce0*/  IMAD.WIDE R132, R55, 0x4, R138 ;  /* 0x0000000437847825 */ /* 0x002fe200078e028a */
[----:B------:R-:W-:-:S04]  /*6cf0*/  SEL R137, R137, RZ, !P0 ;  /* 0x000000ff89897207 */ /* 0x000fc80004000000 */
[----:B------:R1:W-:Y:S01]  /*6d00*/  LDGSTS.E [R157+0x2000], desc[UR14][R132.64], P3 ;  /* 0x02000000849d7fae */ /* 0x0003e2000992184e */
[----:B------:R-:W-:Y:S02]  /*6d10*/  ISETP.NE.U32.AND P3, PT, R136, RZ, PT ;  /* 0x000000ff8800720c */ /* 0x000fe40003f65070 */
[----:B------:R-:W-:Y:S01]  /*6d20*/  SEL R136, RZ, 0x4, P6 ;  /* 0x00000004ff887807 */ /* 0x000fe20003000000 */
[----:B------:R2:W-:Y:S01]  /*6d30*/  LDGSTS.E [R157+0x4000], desc[UR14][R134.64], P1 ;  /* 0x04000000869d7fae */ /* 0x0005e2000892184e */
[----:B------:R-:W-:Y:S02]  /*6d40*/  ISETP.GE.AND P6, PT, R213, R129, PT ;  /* 0x00000081d500720c */ /* 0x000fe40003fc6270 */
[----:B------:R-:W-:Y:S01]  /*6d50*/  SEL R136, R136, RZ, !P0 ;  /* 0x000000ff88887207 */ /* 0x000fe20004000000 */
[----:B-1----:R-:W-:Y:S01]  /*6d60*/  IMAD.WIDE R132, R144, 0x4, R138 ;  /* 0x0000000490847825 */ /* 0x002fe200078e028a */
[----:B--2---:R-:W-:-:S04]  /*6d70*/  IADD3 R134, P1, R12, R138, RZ ;  /* 0x0000008a0c867210 */ /* 0x004fc80007f3e0ff */
[----:B------:R1:W-:Y:S01]  /*6d80*/  LDGSTS.E [R157+0x6000], desc[UR14][R132.64], P2 ;  /* 0x06000000849d7fae */ /* 0x0003e2000912184e */
[----:B------:R-:W-:Y:S01]  /*6d90*/  ISETP.NE.U32.AND P2, PT, R137, RZ, PT ;  /* 0x000000ff8900720c */ /* 0x000fe20003f45070 */
[----:B------:R-:W-:Y:S01]  /*6da0*/  IMAD.X R135, R139, 0x1, R20, P1 ;  /* 0x000000018b877824 */ /* 0x000fe200008e0614 */
[----:B------:R-:W-:-:S04]  /*6db0*/  ISETP.GE.AND P1, PT, R221, R129, PT ;  /* 0x00000081dd00720c */ /* 0x000fc80003f26270 */
[----:B------:R-:W-:Y:S01]  /*6dc0*/  SEL R137, RZ, 0x4, P1 ;  /* 0x00000004ff897807 */ /* 0x000fe20000800000 */
[----:B------:R2:W-:Y:S01]  /*6dd0*/  LDGSTS.E [R161], desc[UR14][R134.64], P5 ;  /* 0x0000000086a17fae */ /* 0x0005e2000a92184e */
[----:B------:R-:W-:Y:S01]  /*6de0*/  ISETP.NE.U32.AND P1, PT, R136, RZ, PT ;  /* 0x000000ff8800720c */ /* 0x000fe20003f25070 */
[--C-:B-1----:R-:W-:Y:S01]  /*6df0*/  IMAD.WIDE R132, R54, 0x4, R138.reuse ;  /* 0x0000000436847825 */ /* 0x102fe200078e028a */
[----:B------:R-:W-:Y:S02]  /*6e00*/  SEL R137, R137, RZ, !P0 ;  /* 0x000000ff89897207 */ /* 0x000fe40004000000 */
[----:B------:R-:W-:Y:S02]  /*6e10*/  SEL R136, RZ, 0x4, P6 ;  /* 0x00000004ff887807 */ /* 0x000fe40003000000 */
[-C--:B------:R-:W-:Y:S01]  /*6e20*/  ISETP.GE.AND P5, PT, R148, R129.reuse, PT ;  /* 0x000000819400720c */ /* 0x080fe20003fa6270 */
[----:B------:R1:W-:Y:S01]  /*6e30*/  LDGSTS.E [R161+0x2000], desc[UR14][R132.64], P4 ;  /* 0x0200000084a17fae */ /* 0x0003e2000a12184e */
[----:B------:R-:W-:Y:S01]  /*6e40*/  ISETP.GE.AND P6, PT, R247, R129, PT ;  /* 0x00000081f700720c */ /* 0x000fe20003fc6270 */
[----:B------:R-:W-:Y:S01]  /*6e50*/  VIADD R129, R129, 0xffffff80 ;  /* 0xffffff8081817836 */ /* 0x000fe20000000000 */
[----:B------:R-:W-:Y:S01]  /*6e60*/  ISETP.NE.U32.AND P4, PT, R137, RZ, PT ;  /* 0x000000ff8900720c */ /* 0x000fe20003f85070 */
[----:B--2---:R-:W-:Y:S01]  /*6e70*/  IMAD.WIDE R134, R46, 0x4, R138 ;  /* 0x000000042e867825 */ /* 0x004fe200078e028a */
[----:B------:R-:W-:-:S02]  /*6e80*/  SEL R136, R136, RZ, !P0 ;  /* 0x000000ff88887207 */ /* 0x000fc40004000000 */
[----:B------:R-:W-:Y:S02]  /*6e90*/  SEL R137, RZ, 0x4, P5 ;  /* 0x00000004ff897807 */ /* 0x000fe40002800000 */
[----:B------:R-:W-:Y:S01]  /*6ea0*/  SEL R158, RZ, 0x4, P6 ;  /* 0x00000004ff9e7807 */ /* 0x000fe20003000000 */
[----:B------:R2:W-:Y:S01]  /*6eb0*/  LDGSTS.E [R161+0x4000], desc[UR14][R134.64], P3 ;  /* 0x0400000086a17fae */ /* 0x0005e2000992184e */
[----:B------:R-:W-:Y:S02]  /*6ec0*/  ISETP.NE.U32.AND P5, PT, R136, RZ, PT ;  /* 0x000000ff8800720c */ /* 0x000fe40003fa5070 */
[----:B-1----:R-:W-:Y:S02]  /*6ed0*/  IADD3 R132, P6, R13, R138, RZ ;  /* 0x0000008a0d847210 */ /* 0x002fe40007fde0ff */
[----:B------:R-:W-:Y:S01]  /*6ee0*/  SEL R157, R137, RZ, !P0 ;  /* 0x000000ff899d7207 */ /* 0x000fe20004000000 */
[----:B------:R-:W-:Y:S01]  /*6ef0*/  IMAD.WIDE R136, R145, 0x4, R138 ;  /* 0x0000000491887825 */ /* 0x000fe200078e028a */
[----:B------:R-:W-:-:S02]  /*6f00*/  SEL R158, R158, RZ, !P0 ;  /* 0x000000ff9e9e7207 */ /* 0x000fc40004000000 */
[----:B------:R-:W-:Y:S01]  /*6f10*/  ISETP.NE.U32.AND P0, PT, R157, RZ, PT ;  /* 0x000000ff9d00720c */ /* 0x000fe20003f05070 */
[----:B------:R-:W-:Y:S01]  /*6f20*/  IMAD.X R133, R139, 0x1, R21, P6 ;  /* 0x000000018b857824 */ /* 0x000fe200030e0615 */
[----:B------:R1:W-:Y:S01]  /*6f30*/  LDGSTS.E [R161+0x6000], desc[UR14][R136.64], P2 ;  /* 0x0600000088a17fae */ /* 0x0003e2000912184e */
[----:B------:R-:W-:Y:S01]  /*6f40*/  ISETP.NE.U32.AND P3, PT, R158, RZ, PT ;  /* 0x000000ff9e00720c */ /* 0x000fe20003f65070 */
[----:B--2---:R-:W-:Y:S01]  /*6f50*/  IMAD.WIDE R134, R45, 0x4, R138 ;  /* 0x000000042d867825 */ /* 0x004fe200078e028a */
[----:B------:R-:W-:Y:S01]  /*6f60*/  LEA R157, P2, R18, R138, 0x2 ;  /* 0x0000008a129d7211 */ /* 0x000fe200078410ff */
[----:B------:R2:W-:Y:S04]  /*6f70*/  LDGSTS.E [R163], desc[UR14][R132.64], P1 ;  /* 0x0000000084a37fae */ /* 0x0005e8000892184e */
[----:B------:R-:W-:Y:S01]  /*6f80*/  IMAD.X R158, R139, 0x1, R122, P2 ;  /* 0x000000018b9e7824 */ /* 0x000fe200010e067a */
[----:B-1----:R-:W-:Y:S01]  /*6f90*/  IADD3 R136, P1, R10, R110, RZ ;  /* 0x0000006e0a887210 */ /* 0x002fe20007f3e0ff */
[----:B------:R-:W-:-:S02]  /*6fa0*/  VIADD R161, R3, UR5 ;  /* 0x0000000503a17c36 */ /* 0x000fc40008000000 */
[----:B--2---:R-:W-:-:S04]  /*6fb0*/  IMAD.WIDE R132, R53, 0x4, R138 ;  /* 0x0000000435847825 */ /* 0x004fc800078e028a */
[----:B------:R-:W-:Y:S01]  /*6fc0*/  IMAD.WIDE R138, R146, 0x4, R138 ;  /* 0x00000004928a7825 */ /* 0x000fe200078e028a */
[----:B------:R1:W-:Y:S03]  /*6fd0*/  LDGSTS.E [R163+0x2000], desc[UR14][R132.64], P4 ;  /* 0x0200000084a37fae */ /* 0x0003e6000a12184e */
[----:B------:R-:W-:Y:S01]  /*6fe0*/  IMAD.X R137, R119, 0x1, R42, P1 ;  /* 0x0000000177897824 */ /* 0x000fe200008e062a */
[----:B------:R2:W-:Y:S04]  /*6ff0*/  LDGSTS.E [R163+0x4000], desc[UR14][R134.64], P5 ;  /* 0x0400000086a37fae */ /* 0x0005e8000a92184e */
[----:B------:R3:W-:Y:S01]  /*7000*/  LDGSTS.E [R163+0x6000], desc[UR14][R138.64], P0 ;  /* 0x060000008aa37fae */ /* 0x0007e2000812184e */
[----:B-1----:R-:W-:-:S03]  /*7010*/  IADD3 R132, P2, R10, R102, RZ ;  /* 0x000000660a847210 */ /* 0x002fc60007f5e0ff */
[----:B------:R-:W0:Y:S01]  /*7020*/  LDGDEPBAR ;  /* 0x00000000000079af */ /* 0x000e220000000000 */
[----:B--2---:R-:W-:Y:S01]  /*7030*/  IADD3 R134, P0, R10, R94, RZ ;  /* 0x0000005e0a867210 */ /* 0x004fe20007f1e0ff */
[--C-:B------:R-:W-:Y:S02]  /*7040*/  IMAD.X R133, R114, 0x1, R42.reuse, P2 ;  /* 0x0000000172857824 */ /* 0x100fe400010e062a */
[----:B------:R1:W-:Y:S01]  /*7050*/  LDGSTS.E [R161+0x18000], desc[UR14][R136.64], P3 ;  /* 0x1800000088a17fae */ /* 0x0003e2000992184e */
[----:B---3--:R-:W-:Y:S02]  /*7060*/  VIADD R139, R249, UR5 ;  /* 0x00000005f98b7c36 */ /* 0x008fe40008000000 */
[----:B------:R-:W-:Y:S01]  /*7070*/  IMAD.X R135, R111, 0x1, R42, P0 ;  /* 0x000000016f877824 */ /* 0x000fe200000e062a */
[----:B------:R2:W-:Y:S01]  /*7080*/  LDGSTS.E [R161+0x18400], desc[UR14][R132.64], P3 ;  /* 0x1840000084a17fae */ /* 0x0005e2000992184e */
[----:B------:R-:W-:-:S03]  /*7090*/  VIADD R163, R245, UR5 ;  /* 0x00000005f5a37c36 */ /* 0x000fc60008000000 */
[----:B------:R3:W-:Y:S01]  /*70a0*/  LDGSTS.E [R161+0x18800], desc[UR14][R134.64], P3 ;  /* 0x1880000086a17fae */ /* 0x0007e2000992184e */
[C---:B-1----:R-:W-:Y:S02]  /*70b0*/  IADD3 R136, P1, R10.reuse, R86, RZ ;  /* 0x000000560a887210 */ /* 0x042fe40007f3e0ff */
[----:B--2---:R-:W-:-:S03]  /*70c0*/  IADD3 R132, P0, R10, R78, RZ ;  /* 0x0000004e0a847210 */ /* 0x004fc60007f1e0ff */
[--C-:B------:R-:W-:Y:S01]  /*70d0*/  IMAD.X R137, R103, 0x1, R42.reuse, P1 ;  /* 0x0000000167897824 */ /* 0x100fe200008e062a */
[----:B---3--:R-:W-:Y:S01]  /*70e0*/  IADD3 R134, P1, R10, R70, RZ ;  /* 0x000000460a867210 */ /* 0x008fe20007f3e0ff */
[----:B------:R-:W-:-:S03]  /*70f0*/  IMAD.X R133, R95, 0x1, R42, P0 ;  /* 0x000000015f857824 */ /* 0x000fc600000e062a */
[----:B------:R1:W-:Y:S01]  /*7100*/  LDGSTS.E [R161+0x18c00], desc[UR14][R136.64], P3 ;  /* 0x18c0000088a17fae */ /* 0x0003e2000992184e */
[----:B------:R-:W-:-:S03]  /*7110*/  IMAD.X R135, R87, 0x1, R42, P1 ;  /* 0x0000000157877824 */ /* 0x000fc600008e062a */
[----:B------:R2:W-:Y:S04]  /*7120*/  LDGSTS.E [R161+0x19000], desc[UR14][R132.64], P3 ;  /* 0x1900000084a17fae */ /* 0x0005e8000992184e */
        /* <DEDUP_REMOVED lines=12> */
[--C-:B------:R-:W-:Y:S02]  /*71f0*/  IMAD.X R137, R112, 0x1, R42.reuse, P1 ;  /* 0x0000000170897824 */ /* 0x100fe400008e062a */
[----:B------:R-:W-:Y:S01]  /*7200*/  VIADD R161, R248, UR5 ;  /* 0x00000005f8a17c36 */ /* 0x000fe20008000000 */
[C---:B---3--:R-:W-:Y:S01]  /*7210*/  IADD3 R134, P1, R10.reuse, R84, RZ ;  /* 0x000000540a867210 */ /* 0x048fe20007f3e0ff */
[--C-:B------:R-:W-:Y:S01]  /*7220*/  IMAD.X R133, R109, 0x1, R42.reuse, P0 ;  /* 0x000000016d857824 */ /* 0x100fe200000e062a */
[----:B------:R1:W-:Y:S03]  /*7230*/  LDGSTS.E [R139+0x18500], desc[UR14][R136.64], P3 ;  /* 0x18500000888b7fae */ /* 0x0003e6000992184e */
[----:B------:R-:W-:Y:S01]  /*7240*/  IMAD.X R135, R101, 0x1, R42, P1 ;  /* 0x0000000165877824 */ /* 0x000fe200008e062a */
[----:B------:R2:W-:Y:S04]  /*7250*/  LDGSTS.E [R139+0x18900], desc[UR14][R132.64], P3 ;  /* 0x18900000848b7fae */ /* 0x0005e8000992184e */
[----:B------:R3:W-:Y:S01]  /*7260*/  LDGSTS.E [R139+0x18d00], desc[UR14][R134.64], P3 ;  /* 0x18d00000868b7fae */ /* 0x0007e2000992184e */
[----:B-1----:R-:W-:-:S02]  /*7270*/  IADD3 R136, P0, R10, R76, RZ ;  /* 0x0000004c0a887210 */ /* 0x002fc40007f1e0ff */
[----:B--2---:R-:W-:-:S03]  /*7280*/  IADD3 R132, P1, R10, R68, RZ ;  /* 0x000000440a847210 */ /* 0x004fc60007f3e0ff */
[--C-:B------:R-:W-:Y:S01]  /*7290*/  IMAD.X R137, R93, 0x1, R42.reuse, P0 ;  /* 0x000000015d897824 */ /* 0x100fe200000e062a */
[----:B---3--:R-:W-:Y:S01]  /*72a0*/  IADD3 R134, P0, R10, R63, RZ ;  /* 0x0000003f0a867210 */ /* 0x008fe20007f1e0ff */
[----:B------:R-:W-:-:S03]  /*72b0*/  IMAD.X R133, R85, 0x1, R42, P1 ;  /* 0x0000000155857824 */ /* 0x000fc600008e062a */
[----:B------:R1:W-:Y:S01]  /*72c0*/  LDGSTS.E [R139+0x19100], desc[UR14][R136.64], P3 ;  /* 0x19100000888b7fae */ /* 0x0003e2000992184e */
[----:B------:R-:W-:Y:S01]  /*72d0*/  IADD3 R63, P6, R63, R121, RZ ;  /* 0x000000793f3f7210 */ /* 0x000fe20007fde0ff */
[C---:B------:R-:W-:Y:S02]  /*72e0*/  IMAD.X R135, R77.reuse, 0x1, R42, P0 ;  /* 0x000000014d877824 */ /* 0x040fe400000e062a */
[----:B------:R2:W-:Y:S02]  /*72f0*/  LDGSTS.E [R139+0x19500], desc[UR14][R132.64], P3 ;  /* 0x19500000848b7fae */ /* 0x0005e4000992184e */
[----:B------:R-:W-:Y:S02]  /*7300*/  IMAD.X R77, R77, 0x1, R120, P6 ;  /* 0x000000014d4d7824 */ /* 0x000fe400030e0678 */
        /* <DEDUP_REMOVED lines=38> */
[-C--:B------:R-:W-:Y:S01]  /*7570*/  IADD3 R88, P6, R88, R121.reuse, RZ ;  /* 0x0000007958587210 */ /* 0x080fe20007fde0ff */
[C---:B------:R-:W-:Y:S02]  /*7580*/  IMAD.X R135, R105.reuse, 0x1, R42, P0 ;  /* 0x0000000169877824 */ /* 0x040fe400000e062a */
[----:B------:R2:W-:Y:S02]  /*7590*/  LDGSTS.E [R163+0x18700], desc[UR14][R132.64], P3 ;  /* 0x1870000084a37fae */ /* 0x0005e4000992184e */
[----:B------:R-:W-:Y:S01]  /*75a0*/  IMAD.X R105, R105, 0x1, R120, P6 ;  /* 0x0000000169697824 */ /* 0x000fe200030e0678 */
[----:B------:R-:W-:Y:S01]  /*75b0*/  IADD3 R102, P6, R102, R121, RZ ;  /* 0x0000007966667210 */ /* 0x000fe20007fde0ff */
[----:B------:R3:W-:Y:S01]  /*75c0*/  LDGSTS.E [R163+0x18b00], desc[UR14][R134.64], P3 ;  /* 0x18b0000086a37fae */ /* 0x0007e2000992184e */
[----:B-1----:R-:W-:-:S03]  /*75d0*/  IADD3 R136, P1, R10, R80, RZ ;  /* 0x000000500a887210 */ /* 0x002fc60007f3e0ff */
[----:B------:R-:W-:Y:S01]  /*75e0*/  IMAD.X R114, R114, 0x1, R120, P6 ;  /* 0x0000000172727824 */ /* 0x000fe200030e0678 */
[C---:B--2---:R-:W-:Y:S01]  /*75f0*/  IADD3 R132, P0, R10.reuse, R72, RZ ;  /* 0x000000480a847210 */ /* 0x044fe20007f1e0ff */
[--C-:B------:R-:W-:Y:S01]  /*7600*/  IMAD.X R137, R97, 0x1, R42.reuse, P1 ;  /* 0x0000000161897824 */ /* 0x100fe200008e062a */
[C---:B------:R-:W-:Y:S02]  /*7610*/  IADD3 R138, P1, R10.reuse, R64, RZ ;  /* 0x000000400a8a7210 */ /* 0x040fe40007f3e0ff */
[----:B---3--:R-:W-:Y:S01]  /*7620*/  IADD3 R134, P2, R10, R60, RZ ;  /* 0x0000003c0a867210 */ /* 0x008fe20007f5e0ff */
[--C-:B------:R-:W-:Y:S01]  /*7630*/  IMAD.X R133, R89, 0x1, R42.reuse, P0 ;  /* 0x0000000159857824 */ /* 0x100fe200000e062a */
[----:B------:R1:W-:Y:S01]  /*7640*/  LDGSTS.E [R163+0x18f00], desc[UR14][R136.64], P3 ;  /* 0x18f0000088a37fae */ /* 0x0003e2000992184e */
[--C-:B------:R-:W-:Y:S01]  /*7650*/  IMAD.X R139, R81, 0x1, R42.reuse, P1 ;  /* 0x00000001518b7824 */ /* 0x100fe200008e062a */
[-C--:B------:R-:W-:Y:S01]  /*7660*/  IADD3 R60, P1, R60, R121.reuse, RZ ;  /* 0x000000793c3c7210 */ /* 0x080fe20007f3e0ff */
[----:B------:R-:W-:Y:S01]  /*7670*/  IMAD.X R135, R73, 0x1, R42, P2 ;  /* 0x0000000149877824 */ /* 0x000fe200010e062a */
[----:B------:R2:W-:Y:S01]  /*7680*/  LDGSTS.E [R163+0x19300], desc[UR14][R132.64], P3 ;  /* 0x1930000084a37fae */ /* 0x0005e2000992184e */
[----:B------:R-:W-:-:S02]  /*7690*/  IADD3 R59, P2, R59, R121, RZ ;  /* 0x000000793b3b7210 */ /* 0x000fc40007f5e0ff */
[--C-:B------:R-:W-:Y:S01]  /*76a0*/  IMAD.X R73, R73, 0x1, R120.reuse, P1 ;  /* 0x0000000149497824 */ /* 0x100fe200008e0678 */
[-C--:B------:R-:W-:Y:S01]  /*76b0*/  IADD3 R70, P1, R70, R121.reuse, RZ ;  /* 0x0000007946467210 */ /* 0x080fe20007f3e0ff */
[----:B------:R2:W-:Y:S01]  /*76c0*/  LDGSTS.E [R163+0x19700], desc[UR14][R138.64], P3 ;  /* 0x197000008aa37fae */ /* 0x0005e2000992184e */
[--C-:B------:R-:W-:Y:S01]  /*76d0*/  IMAD.X R71, R71, 0x1, R120.reuse, P2 ;  /* 0x0000000147477824 */ /* 0x100fe200010e0678 */
[----:B------:R-:W-:Y:S02]  /*76e0*/  IADD3 R64, P4, R64, R121, RZ ;  /* 0x0000007940407210 */ /* 0x000fe40007f9e0ff */
[----:B-1----:R-:W-:Y:S01]  /*76f0*/  IADD3 R136, P0, R10, R43, RZ ;  /* 0x0000002b0a887210 */ /* 0x002fe20007f1e0ff */
[----:B------:R2:W-:Y:S01]  /*7700*/  LDGSTS.E [R163+0x19b00], desc[UR14][R134.64], P3 ;  /* 0x19b0000086a37fae */ /* 0x0005e2000992184e */
[-C--:B------:R-:W-:Y:S01]  /*7710*/  IADD3 R43, P5, R43, R121.reuse, RZ ;  /* 0x000000792b2b7210 */ /* 0x080fe20007fbe0ff */
[----:B------:R-:W-:Y:S01]  /*7720*/  IMAD.X R87, R87, 0x1, R120, P1 ;  /* 0x0000000157577824 */ /* 0x000fe200008e0678 */
[-C--:B------:R-:W-:Y:S01]  /*7730*/  IADD3 R84, P1, R84, R121.reuse, RZ ;  /* 0x0000007954547210 */ /* 0x080fe20007f3e0ff */
[----:B------:R-:W-:Y:S01]  /*7740*/  IMAD.X R137, R65, 0x1, R42, P0 ;  /* 0x0000000141897824 */ /* 0x000fe200000e062a */
[-C--:B------:R-:W-:Y:S01]  /*7750*/  IADD3 R61, P0, R61, R121.reuse, RZ ;  /* 0x000000793d3d7210 */ /* 0x080fe20007f1e0ff */
[--C-:B------:R-:W-:Y:S01]  /*7760*/  IMAD.X R65, R65, 0x1, R120.reuse, P5 ;  /* 0x0000000141417824 */ /* 0x100fe200028e0678 */
[-C--:B------:R-:W-:Y:S01]  /*7770*/  IADD3 R62, P5, R62, R121.reuse, RZ ;  /* 0x000000793e3e7210 */ /* 0x080fe20007fbe0ff */
[--C-:B------:R-:W-:Y:S01]  /*7780*/  IMAD.X R101, R101, 0x1, R120.reuse, P1 ;  /* 0x0000000165657824 */ /* 0x100fe200008e0678 */
[----:B------:R2:W-:Y:S01]  /*7790*/  LDGSTS.E [R163+0x19f00], desc[UR14][R136.64], P3 ;  /* 0x19f0000088a37fae */ /* 0x0005e2000992184e */
[-C--:B------:R-:W-:Y:S01]  /*77a0*/  IADD3 R58, P3, R58, R121.reuse, RZ ;  /* 0x000000793a3a7210 */ /* 0x080fe20007f7e0ff */
[--C-:B------:R-:W-:Y:S01]  /*77b0*/  IMAD.X R75, R75, 0x1, R120.reuse, P0 ;  /* 0x000000014b4b7824 */ /* 0x100fe200000e0678 */
        /* <DEDUP_REMOVED lines=16> */
[----:B------:R-:W-:Y:S01]  /*78c0*/  ISETP.NE.U32.AND P1, PT, R125, UR4, PT ;  /* 0x000000047d007c0c */ /* 0x000fe2000bf25070 */
        /* <DEDUP_REMOVED lines=16> */
[----:B------:R-:W0:Y:S01]  /*79d0*/  LDGDEPBAR ;  /* 0x00000000000079af */ /* 0x000e220000000000 */
[-C--:B------:R-:W-:Y:S01]  /*79e0*/  IADD3 R108, P3, R108, R121.reuse, RZ ;  /* 0x000000796c6c7210 */ /* 0x080fe20007f7e0ff */
[--C-:B------:R-:W-:Y:S01]  /*79f0*/  IMAD.X R112, R112, 0x1, R120.reuse, P0 ;  /* 0x0000000170707824 */ /* 0x100fe200000e0678 */
[----:B------:R-:W-:Y:S01]  /*7a00*/  IADD3 R110, P2, R110, R121, RZ ;  /* 0x000000796e6e7210 */ /* 0x000fe20007f5e0ff */
[----:B------:R-:W-:-:S02]  /*7a10*/  IMAD.X R116, R116, 0x1, R120, P5 ;  /* 0x0000000174747824 */ /* 0x000fc400028e0678 */
[--C-:B------:R-:W-:Y:S02]  /*7a20*/  IMAD.X R117, R117, 0x1, R120.reuse, P4 ;  /* 0x0000000175757824 */ /* 0x100fe400020e0678 */
[--C-:B------:R-:W-:Y:S02]  /*7a30*/  IMAD.X R118, R118, 0x1, R120.reuse, P3 ;  /* 0x0000000176767824 */ /* 0x100fe400018e0678 */
[----:B------:R-:W-:Y:S01]  /*7a40*/  IMAD.X R119, R119, 0x1, R120, P2 ;  /* 0x0000000177777824 */ /* 0x000fe200010e0678 */
[----:B--2---:R-:W-:Y:S06]  /*7a50*/  @P1 BRA `(.L_x_1) ;  /* 0xffffffe000ac1947 */ /* 0x004fec000383ffff */
.L_x_0:
[----:B------:R-:W1:Y:S01]  /*7a60*/  S2R R132, SR_TID.X ;  /* 0x0000000000847919 */ /* 0x000e620000002100 */
[----:B------:R-:W-:Y:S02]  /*7a70*/  WARPGROUP.DEPBAR.LE gsb0, 0x0 ;  /* 0x00008000000079c5 */ /* 0x000fe40000010000 */
[----:B------:R-:W-:-:S04]  /*7a80*/  DEPBAR.LE SB0, 0x0 ;  /* 0x000080000000791a */ /* 0x000fc80000000000 */
[----:B------:R-:W-:Y:S01]  /*7a90*/  R2UR UR4, R159 ;  /* 0x000000009f0472ca */ /* 0x000fe200000e0000 */
[----:B------:R-:W-:Y:S01]  /*7aa0*/  IMAD.MOV.U32 R11, RZ, RZ, R36 ;  /* 0x000000ffff0b7224 */ /* 0x000fe200078e0024 */
[----:B------:R-:W-:Y:S01]  /*7ab0*/  LOP3.LUT R160, R160, 0x3000, RZ, 0xc0, !PT ;  /* 0x00003000a0a07812 */ /* 0x000fe200078ec0ff */
[----:B------:R-:W-:Y:S01]  /*7ac0*/  IMAD.MOV.U32 R19, RZ, RZ, R37 ;  /* 0x000000ffff137224 */ /* 0x000fe200078e0025 */
[----:B------:R-:W-:Y:S01]  /*7ad0*/  ISETP.GE.AND P0, PT, R147, R130, PT ;  /* 0x000000829300720c */ /* 0x000fe20003f06270 */
[----:B------:R-:W-:Y:S01]  /*7ae0*/  IMAD.MOV.U32 R23, RZ, RZ, R38 ;  /* 0x000000ffff177224 */ /* 0x000fe200078e0026 */
[----:B------:R-:W-:Y:S01]  /*7af0*/  ULDC UR6, c[0x0][0x248] ;  /* 0x0000920000067ab9 */ /* 0x000fe20000000800 */
[----:B------:R-:W-:Y:S01]  /*7b00*/  IMAD.MOV.U32 R8, RZ, RZ, R24 ;  /* 0x000000ffff087224 */ /* 0x000fe200078e0018 */
[C---:B------:R-:W-:Y:S01]  /*7b10*/  LOP3.LUT R14, R0.reuse, 0xc, R4, 0xfe, !PT ;  /* 0x0000000c000e7812 */ /* 0x040fe200078efe04 */
[----:B------:R-:W-:Y:S01]  /*7b20*/  IMAD.MOV.U32 R9, RZ, RZ, R28 ;  /* 0x000000ffff097224 */ /* 0x000fe200078e001c */
[----:B------:R-:W-:Y:S01]  /*7b30*/  LOP3.LUT R12, R0, 0x10, R4, 0xfe, !PT ;  /* 0x00000010000c7812 */ /* 0x000fe200078efe04 */
[----:B------:R-:W-:-:S02]  /*7b40*/  IMAD.MOV.U32 R10, RZ, RZ, R32 ;  /* 0x000000ffff0a7224 */ /* 0x000fc400078e0020 */
[----:B------:R-:W-:Y:S01]  /*7b50*/  ULEA UR5, UR4, UR7, 0x4 ;  /* 0x0000000704057291 */ /* 0x000fe2000f8e203f */
[----:B------:R-:W-:Y:S01]  /*7b60*/  IMAD.MOV.U32 R16, RZ, RZ, R25 ;  /* 0x000000ffff107224 */ /* 0x000fe200078e0019 */
[----:B------:R-:W-:Y:S01]  /*7b70*/  USHF.R.U32.HI UR4, URZ, 0x2, UR4 ;  /* 0x000000023f047899 */ /* 0x000fe20008011604 */
[----:B------:R-:W-:Y:S02]  /*7b80*/  IMAD.MOV.U32 R17, RZ, RZ, R29 ;  /* 0x000000ffff117224 */ /* 0x000fe400078e001d */
[----:B------:R-:W-:Y:S02]  /*7b90*/  IMAD.MOV.U32 R18, RZ, RZ, R33 ;  /* 0x000000ffff127224 */ /* 0x000fe400078e0021 */
[----:B------:R-:W-:Y:S02]  /*7ba0*/  IMAD.MOV.U32 R20, RZ, RZ, R26 ;  /* 0x000000ffff147224 */ /* 0x000fe400078e001a */
[----:B------:R-:W-:Y:S02]  /*7bb0*/  IMAD.MOV.U32 R21, RZ, RZ, R30 ;  /* 0x000000ffff157224 */ /* 0x000fe400078e001e */
[----:B------:R-:W-:Y:S01]  /*7bc0*/  IMAD.MOV.U32 R22, RZ, RZ, R34 ;  /* 0x000000ffff167224 */ /* 0x000fe200078e0022 */
[C---:B-1----:R-:W-:Y:S01]  /*7bd0*/  LOP3.LUT R7, R132.reuse, 0x60, RZ, 0xc0, !PT ;  /* 0x0000006084077812 */ /* 0x042fe200078ec0ff */
[----:B------:R-:W-:-:S02]  /*7be0*/  IMAD.SHL.U32 R2, R132, 0x4, RZ ;  /* 0x0000000484027824 */ /* 0x000fc400078e00ff */
[----:B------:R-:W-:Y:S02]  /*7bf0*/  IMAD.SHL.U32 R3, R132, 0x20, RZ ;  /* 0x0000002084037824 */ /* 0x000fe400078e00ff */
[----:B------:R-:W-:Y:S01]  /*7c00*/  IMAD.MOV.U32 R36, RZ, RZ, R27 ;  /* 0x000000ffff247224 */ /* 0x000fe200078e001b */
[----:B------:R-:W-:Y:S01]  /*7c10*/  LOP3.LUT R2, R2, 0x70, RZ, 0xc0, !PT ;  /* 0x0000007002027812 */ /* 0x000fe200078ec0ff */
[----:B------:R-:W-:Y:S01]  /*7c20*/  IMAD.MOV.U32 R37, RZ, RZ, R31 ;  /* 0x000000ffff257224 */ /* 0x000fe200078e001f */
[----:B------:R-:W-:Y:S01]  /*7c30*/  LOP3.LUT R3, R160, 0x60, R3, 0xf8, !PT ;  /* 0x00000060a0037812 */ /* 0x000fe200078ef803 */
[----:B------:R-:W-:Y:S02]  /*7c40*/  IMAD.MOV.U32 R38, RZ, RZ, R35 ;  /* 0x000000ffff267224 */ /* 0x000fe400078e0023 */
[----:B------:R-:W-:Y:S02]  /*7c50*/  IMAD R2, R7, 0x8, R2 ;  /* 0x0000000807027824 */ /* 0x000fe400078e0202 */
[----:B------:R-:W-:-:S03]  /*7c60*/  IMAD.SHL.U32 R5, R132, 0x800, RZ ;  /* 0x0000080084057824 */ /* 0x000fc600078e00ff */
[----:B------:R-:W-:Y:S01]  /*7c70*/  LOP3.LUT R3, R3, R2, RZ, 0x3c, !PT ;  /* 0x0000000203037212 */ /* 0x000fe200078e3cff */
[----:B------:R-:W-:Y:S01]  /*7c80*/  BAR.SYNC.DEFER_BLOCKING 0x0 ;  /* 0x0000000000007b1d */ /* 0x000fe20000010000 */
[----:B------:R-:W-:Y:S02]  /*7c90*/  LOP3.LUT R6, R5, 0x3000, RZ, 0xc0, !PT ;  /* 0x0000300005067812 */ /* 0x000fe400078ec0ff */
[----:B------:R-:W-:-:S03]  /*7ca0*/  LOP3.LUT R2, R0, R4, RZ, 0xfc, !PT ;  /* 0x0000000400027212 */ /* 0x000fc600078efcff */
[----:B------:R-:W-:Y:S01]  /*7cb0*/  IMAD R6, R247, 0x10, R6 ;  /* 0x00000010f7067824 */ /* 0x000fe200078e0206 */
[----:B------:R-:W-:-:S04]  /*7cc0*/  ISETP.LT.AND P1, PT, R2, R131, !P0 ;  /* 0x000000830200720c */ /* 0x000fc80004721270 */
[----:B------:R-:W-:Y:S01]  /*7cd0*/  LOP3.LUT R13, R6, UR4, RZ, 0x3c, !PT ;  /* 0x00000004060d7c12 */ /* 0x000fe2000f8e3cff */
[----:B------:R-:W-:Y:S01]  /*7ce0*/  ULDC UR4, c[0x0][0x244] ;  /* 0x0000910000047ab9 */ /* 0x000fe20000000800 */
[--C-:B------:R-:W-:Y:S01]  /*7cf0*/  LOP3.LUT R6, R0, 0x4, R4.reuse, 0xfe, !PT ;  /* 0x0000000400067812 */ /* 0x100fe200078efe04 */
[----:B------:R-:W-:Y:S01]  /*7d00*/  IMAD R147, R147, UR4, RZ ;  /* 0x0000000493937c24 */ /* 0x000fe2000f8e02ff */
[----:B------:R-:W-:Y:S02]  /*7d10*/  LOP3.LUT R15, R13, 0x40, RZ, 0x3c, !PT ;  /* 0x000000400d0f7812 */ /* 0x000fe400078e3cff */
[C---:B------:R-:W-:Y:S01]  /*7d20*/  ISETP.LT.AND P4, PT, R6.reuse, R131, !P0 ;  /* 0x000000830600720c */ /* 0x040fe20004781270 */
[----:B------:R-:W-:Y:S01]  /*7d30*/  IMAD R5, R6, UR6, RZ ;  /* 0x0000000606057c24 */ /* 0x000fe2000f8e02ff */
[----:B------:R1:W-:Y:S04]  /*7d40*/  STS.128 [R3+UR5], R8 ;  /* 0x0000000803007988 */ /* 0x0003e80008000c05 */
[----:B------:R2:W-:Y:S04]  /*7d50*/  STS.128 [R3+UR5+0x400], R16 ;  /* 0x0004001003007988 */ /* 0x0005e80008000c05 */
[----:B------:R-:W-:Y:S04]  /*7d60*/  STS.128 [R3+UR5+0x80], R20 ;  /* 0x0000801403007988 */ /* 0x000fe80008000c05 */
[----:B------:R4:W-:Y:S01]  /*7d70*/  STS.128 [R3+UR5+0x480], R36 ;  /* 0x0004802403007988 */ /* 0x0009e20008000c05 */
[----:B------:R-:W-:Y:S01]  /*7d80*/  ULDC.64 UR4, c[0x0][0x220] ;  /* 0x0000880000047ab9 */ /* 0x000fe20000000a00 */
[----:B------:R-:W-:Y:S01]  /*7d90*/  BAR.SYNC.DEFER_BLOCKING 0x0 ;  /* 0x0000000000007b1d */ /* 0x000fe20000010000 */
[----:B-1----:R-:W-:-:S02]  /*7da0*/  LOP3.LUT R8, R0, 0x8, R4, 0xfe, !PT ;  /* 0x0000000800087812 */ /* 0x002fc400078efe04 */
[C-C-:B------:R-:W-:Y:S02]  /*7db0*/  LOP3.LUT R10, R0.reuse, 0x14, R4.reuse, 0xfe, !PT ;  /* 0x00000014000a7812 */ /* 0x140fe400078efe04 */
[C---:B--2---:R-:W-:Y:S02]  /*7dc0*/  LEA R17, P2, R147.reuse, UR4, 0x2 ;  /* 0x0000000493117c11 */ /* 0x044fe4000f8410ff */
[--C-:B------:R-:W-:Y:S02]  /*7dd0*/  LOP3.LUT R16, R0, 0x34, R4.reuse, 0xfe, !PT ;  /* 0x0000003400107812 */ /* 0x100fe400078efe04 */
[----:B------:R-:W-:Y:S02]  /*7de0*/  LEA.HI.X.SX32 R147, R147, UR5, 0x2, P2 ;  /* 0x0000000593937c11 */ /* 0x000fe400090f16ff */
[----:B------:R-:W-:Y:S01]  /*7df0*/  LEA R6, P3, R5, R17, 0x2 ;  /* 0x0000001105067211 */ /* 0x000fe200078610ff */
[----:B----4-:R-:W-:Y:S01]  /*7e00*/  IMAD R3, R2, UR6, RZ ;  /* 0x0000000602037c24 */ /* 0x010fe2000f8e02ff */
[----:B------:R-:W-:-:S02]  /*7e10*/  LOP3.LUT R22, R0, 0x1c, R4, 0xfe, !PT ;  /* 0x0000001c00167812 */ /* 0x000fc400078efe04 */
[----:B------:R-:W-:Y:S01]  /*7e20*/  LEA.HI.X.SX32 R7, R5, R147, 0x2, P3 ;  /* 0x0000009305077211 */ /* 0x000fe200018f16ff */
[----:B------:R-:W-:Y:S01]  /*7e30*/  IMAD R5, R8, UR6, RZ ;  /* 0x0000000608057c24 */ /* 0x000fe2000f8e02ff */
[C---:B------:R-:W-:Y:S02]  /*7e40*/  LEA R2, P2, R3.reuse, R17, 0x2 ;  /* 0x0000001103027211 */ /* 0x040fe400078410ff */
[C---:B------:R-:W-:Y:S01]  /*7e50*/  ISETP.LT.AND P3, PT, R12.reuse, R131, !P0 ;  /* 0x000000830c00720c */ /* 0x040fe20004761270 */
[----:B------:R-:W-:Y:S01]  /*7e60*/  IMAD R12, R12, UR6, RZ ;  /* 0x000000060c0c7c24 */ /* 0x000fe2000f8e02ff */
[----:B------:R-:W-:Y:S02]  /*7e70*/  LEA.HI.X.SX32 R3, R3, R147, 0x2, P2 ;  /* 0x0000009303037211 */ /* 0x000fe400010f16ff */
[C---:B------:R-:W-:Y:S01]  /*7e80*/  ISETP.LT.AND P2, PT, R14.reuse, R131, !P0 ;  /* 0x000000830e00720c */ /* 0x040fe20004741270 */
[----:B------:R-:W1:Y:S01]  /*7e90*/  LDS.128 R24, [R13+UR7] ;  /* 0x000000070d187984 */ /* 0x000e620008000c00 */
[----:B------:R-:W-:Y:S01]  /*7ea0*/  IMAD R14, R14, UR6, RZ ;  /* 0x000000060e0e7c24 */ /* 0x000fe2000f8e02ff */
[----:B------:R-:W-:-:S02]  /*7eb0*/  LOP3.LUT R18, R0, 0x30, R4, 0xfe, !PT ;  /* 0x0000003000127812 */ /* 0x000fc400078efe04 */
[----:B------:R-:W2:Y:S01]  /*7ec0*/  LDS.128 R32, [R15+UR7] ;  /* 0x000000070f207984 */ /* 0x000ea20008000c00 */
[----:B------:R-:W-:-:S03]  /*7ed0*/  LOP3.LUT R20, R0, 0x2c, R4, 0xfe, !PT ;  /* 0x0000002c00147812 */ /* 0x000fc600078efe04 */
[----:B------:R-:W4:Y:S04]  /*7ee0*/  LDS.128 R28, [R13+UR7+0x800] ;  /* 0x000800070d1c7984 */ /* 0x000f280008000c00 */
[----:B------:R-:W5:Y:S04]  /*7ef0*/  LDS.128 R36, [R15+UR7+0x800] ;  /* 0x000800070f247984 */ /* 0x000f680008000c00 */
[----:B-1----:R1:W-:Y:S01]  /*7f00*/  @P1 STG.E desc[UR14][R2.64], R24 ;  /* 0x0000001802001986 */ /* 0x0023e2000c10190e */
[----:B------:R-:W-:-:S03]  /*7f10*/  ISETP.LT.AND P1, PT, R8, R131, !P0 ;  /* 0x000000830800720c */ /* 0x000fc60004721270 */
[----:B--2---:R2:W-:Y:S01]  /*7f20*/  @P4 STG.E desc[UR14][R6.64], R32 ;  /* 0x0000002006004986 */ /* 0x0045e2000c10190e */
[----:B------:R-:W-:-:S04]  /*7f30*/  LEA R8, P4, R5, R17, 0x2 ;  /* 0x0000001105087211 */ /* 0x000fc800078810ff */
[----:B------:R-:W-:Y:S01]  /*7f40*/  LEA.HI.X.SX32 R9, R5, R147, 0x2, P4 ;  /* 0x0000009305097211 */ /* 0x000fe200020f16ff */
[C---:B------:R-:W-:Y:S01]  /*7f50*/  IMAD R5, R10.reuse, UR6, RZ ;  /* 0x000000060a057c24 */ /* 0x040fe2000f8e02ff */
[----:B------:R-:W-:Y:S02]  /*7f60*/  ISETP.LT.AND P4, PT, R10, R131, !P0 ;  /* 0x000000830a00720c */ /* 0x000fe40004781270 */
[-C--:B-1----:R-:W-:Y:S01]  /*7f70*/  LEA R2, P6, R14, R17.reuse, 0x2 ;  /* 0x000000110e027211 */ /* 0x082fe200078c10ff */
[----:B------:R1:W-:Y:S01]  /*7f80*/  @P1 STG.E desc[UR14][R8.64], R25 ;  /* 0x0000001908001986 */ /* 0x0003e2000c10190e */
[-C--:B------:R-:W-:Y:S02]  /*7f90*/  LEA R10, P1, R5, R17.reuse, 0x2 ;  /* 0x00000011050a7211 */ /* 0x080fe400078210ff */
[----:B--2---:R-:W-:Y:S02]  /*7fa0*/  LEA R6, P5, R12, R17, 0x2 ;  /* 0x000000110c067211 */ /* 0x004fe400078a10ff */
[----:B------:R-:W-:-:S02]  /*7fb0*/  LEA.HI.X.SX32 R3, R14, R147, 0x2, P6 ;  /* 0x000000930e037211 */ /* 0x000fc400030f16ff */
[-C--:B------:R-:W-:Y:S02]  /*7fc0*/  LEA.HI.X.SX32 R7, R12, R147.reuse, 0x2, P5 ;  /* 0x000000930c077211 */ /* 0x080fe400028f16ff */
[--C-:B------:R-:W-:Y:S01]  /*7fd0*/  LOP3.LUT R24, R0, 0x18, R4.reuse, 0xfe, !PT ;  /* 0x0000001800187812 */ /* 0x100fe200078efe04 */
[----:B------:R2:W-:Y:S01]  /*7fe0*/  @P2 STG.E desc[UR14][R2.64], R33 ;  /* 0x0000002102002986 */ /* 0x0005e2000c10190e */
[----:B------:R-:W-:Y:S02]  /*7ff0*/  LEA.HI.X.SX32 R11, R5, R147, 0x2, P1 ;  /* 0x00000093050b7211 */ /* 0x000fe400008f16ff */
[CC--:B------:R-:W-:Y:S01]  /*8000*/  ISETP.LT.AND P1, PT, R24.reuse, R131.reuse, !P0 ;  /* 0x000000831800720c */ /* 0x0c0fe20004721270 */
[----:B------:R3:W-:Y:S01]  /*8010*/  @P3 STG.E desc[UR14][R6.64], R26 ;  /* 0x0000001a06003986 */ /* 0x0007e2000c10190e */
[----:B------:R-:W-:Y:S01]  /*8020*/  IMAD R24, R24, UR6, RZ ;  /* 0x0000000618187c24 */ /* 0x000fe2000f8e02ff */
[C---:B------:R-:W-:Y:S01]  /*8030*/  ISETP.LT.AND P3, PT, R22.reuse, R131, !P0 ;  /* 0x000000831600720c */ /* 0x040fe20004761270 */
[----:B------:R-:W-:Y:S01]  /*8040*/  IMAD R22, R22, UR6, RZ ;  /* 0x0000000616167c24 */ /* 0x000fe2000f8e02ff */
[C-C-:B-1----:R-:W-:Y:S01]  /*8050*/  LOP3.LUT R8, R0.reuse, 0x24, R4.reuse, 0xfe, !PT ;  /* 0x0000002400087812 */ /* 0x142fe200078efe04 */
[----:B------:R1:W-:Y:S01]  /*8060*/  @P4 STG.E desc[UR14][R10.64], R34 ;  /* 0x000000220a004986 */ /* 0x0003e2000c10190e */
[----:B------:R-:W-:-:S02]  /*8070*/  LOP3.LUT R14, R0, 0x3c, R4, 0xfe, !PT ;  /* 0x0000003c000e7812 */ /* 0x000fc400078efe04 */
[C-C-:B--2---:R-:W-:Y:S02]  /*8080*/  LOP3.LUT R2, R0.reuse, 0x20, R4.reuse, 0xfe, !PT ;  /* 0x0000002000027812 */ /* 0x144fe400078efe04 */
[----:B------:R-:W-:Y:S01]  /*8090*/  LOP3.LUT R12, R0, 0x38, R4, 0xfe, !PT ;  /* 0x00000038000c7812 */ /* 0x000fe200078efe04 */
[----:B------:R-:W-:Y:S01]  /*80a0*/  IMAD R15, R14, UR6, RZ ;  /* 0x000000060e0f7c24 */ /* 0x000fe2000f8e02ff */
[C---:B------:R-:W-:Y:S01]  /*80b0*/  ISETP.LT.AND P2, PT, R2.reuse, R131, !P0 ;  /* 0x000000830200720c */ /* 0x040fe20004741270 */
[----:B------:R-:W-:Y:S01]  /*80c0*/  IMAD R5, R2, UR6, RZ ;  /* 0x0000000602057c24 */ /* 0x000fe2000f8e02ff */
[-C--:B------:R-:W-:Y:S01]  /*80d0*/  LEA R2, P6, R24, R17.reuse, 0x2 ;  /* 0x0000001118027211 */ /* 0x080fe200078c10ff */
[----:B------:R-:W-:Y:S01]  /*80e0*/  IMAD R13, R12, UR6, RZ ;  /* 0x000000060c0d7c24 */ /* 0x000fe2000f8e02ff */
[----:B---3--:R-:W-:Y:S01]  /*80f0*/  LEA R6, P5, R22, R17, 0x2 ;  /* 0x0000001116067211 */ /* 0x008fe200078a10ff */
[C---:B-1----:R-:W-:Y:S01]  /*8100*/  IMAD R10, R8.reuse, UR6, RZ ;  /* 0x00000006080a7c24 */ /* 0x042fe2000f8e02ff */
[----:B------:R-:W-:Y:S01]  /*8110*/  ISETP.LT.AND P4, PT, R8, R131, !P0 ;  /* 0x000000830800720c */ /* 0x000fe20004781270 */
[----:B------:R-:W-:Y:S01]  /*8120*/  IMAD R11, R16, UR6, RZ ;  /* 0x00000006100b7c24 */ /* 0x000fe2000f8e02ff */
[----:B------:R-:W-:-:S02]  /*8130*/  LEA.HI.X.SX32 R3, R24, R147, 0x2, P6 ;  /* 0x0000009318037211 */ /* 0x000fc400030f16ff */
[C---:B------:R-:W-:Y:S02]  /*8140*/  LEA R8, P6, R5.reuse, R17, 0x2 ;  /* 0x0000001105087211 */ /* 0x040fe400078c10ff */
[----:B------:R-:W-:Y:S01]  /*8150*/  LOP3.LUT R0, R0, 0x28, R4, 0xfe, !PT ;  /* 0x0000002800007812 */ /* 0x000fe200078efe04 */
[----:B------:R1:W-:Y:S01]  /*8160*/  @P1 STG.E desc[UR14][R2.64], R27 ;  /* 0x0000001b02001986 */ /* 0x0003e2000c10190e */
[----:B------:R-:W-:Y:S02]  /*8170*/  LEA.HI.X.SX32 R7, R22, R147, 0x2, P5 ;  /* 0x0000009316077211 */ /* 0x000fe400028f16ff */
[C---:B------:R-:W-:Y:S02]  /*8180*/  LEA R4, P5, R10.reuse, R17, 0x2 ;  /* 0x000000110a047211 */ /* 0x040fe400078a10ff */
[-C--:B------:R-:W-:Y:S01]  /*8190*/  LEA.HI.X.SX32 R9, R5, R147.reuse, 0x2, P6 ;  /* 0x0000009305097211 */ /* 0x080fe200030f16ff */
[----:B------:R2:W-:Y:S01]  /*81a0*/  @P3 STG.E desc[UR14][R6.64], R35 ;  /* 0x0000002306003986 */ /* 0x0005e2000c10190e */
[----:B------:R-:W-:-:S02]  /*81b0*/  LEA.HI.X.SX32 R5, R10, R147, 0x2, P5 ;  /* 0x000000930a057211 */ /* 0x000fc400028f16ff */
[CC--:B------:R-:W-:Y:S01]  /*81c0*/  ISETP.LT.AND P5, PT, R0.reuse, R131.reuse, !P0 ;  /* 0x000000830000720c */ /* 0x0c0fe200047a1270 */
[----:B------:R-:W-:Y:S01]  /*81d0*/  IMAD R0, R0, UR6, RZ ;  /* 0x0000000600007c24 */ /* 0x000fe2000f8e02ff */
[C---:B------:R-:W-:Y:S01]  /*81e0*/  ISETP.LT.AND P3, PT, R18.reuse, R131, !P0 ;  /* 0x000000831200720c */ /* 0x040fe20004761270 */
[----:B------:R-:W-:Y:S01]  /*81f0*/  IMAD R18, R18, UR6, RZ ;  /* 0x0000000612127c24 */ /* 0x000fe2000f8e02ff */
[----:B----4-:R3:W-:Y:S02]  /*8200*/  @P2 STG.E desc[UR14][R8.64], R28 ;  /* 0x0000001c08002986 */ /* 0x0107e4000c10190e */
[----:B-1----:R-:W-:Y:S02]  /*8210*/  LEA R2, P1, R0, R17, 0x2 ;  /* 0x0000001100027211 */ /* 0x002fe400078210ff */
[----:B-----5:R1:W-:Y:S01]  /*8220*/  @P4 STG.E desc[UR14][R4.64], R36 ;  /* 0x0000002404004986 */ /* 0x0203e2000c10190e */
[C---:B------:R-:W-:Y:S01]  /*8230*/  ISETP.LT.AND P4, PT, R20.reuse, R131, !P0 ;  /* 0x000000831400720c */ /* 0x040fe20004781270 */
[----:B------:R-:W-:Y:S01]  /*8240*/  IMAD R20, R20, UR6, RZ ;  /* 0x0000000614147c24 */ /* 0x000fe2000f8e02ff */
[----:B--2---:R-:W-:-:S02]  /*8250*/  LEA R6, P2, R18, R17, 0x2 ;  /* 0x0000001112067211 */ /* 0x004fc400078410ff */
[-C--:B------:R-:W-:Y:S02]  /*8260*/  LEA.HI.X.SX32 R3, R0, R147.reuse, 0x2, P1 ;  /* 0x0000009300037211 */ /* 0x080fe400008f16ff */
[----:B------:R-:W-:Y:S02]  /*8270*/  LEA.HI.X.SX32 R7, R18, R147, 0x2, P2 ;  /* 0x0000009312077211 */ /* 0x000fe400010f16ff */
[C---:B---3--:R-:W-:Y:S01]  /*8280*/  LEA R8, P1, R11.reuse, R17, 0x2 ;  /* 0x000000110b087211 */ /* 0x048fe200078210ff */
[----:B------:R2:W-:Y:S01]  /*8290*/  @P5 STG.E desc[UR14][R2.64], R29 ;  /* 0x0000001d02005986 */ /* 0x0005e2000c10190e */
[----:B------:R-:W-:Y:S02]  /*82a0*/  ISETP.LT.AND P2, PT, R16, R131, !P0 ;  /* 0x000000831000720c */ /* 0x000fe40004741270 */
[----:B-1----:R-:W-:Y:S02]  /*82b0*/  LEA R4, P6, R20, R17, 0x2 ;  /* 0x0000001114047211 */ /* 0x002fe400078c10ff */
[----:B------:R-:W-:-:S02]  /*82c0*/  LEA.HI.X.SX32 R9, R11, R147, 0x2, P1 ;  /* 0x000000930b097211 */ /* 0x000fc400008f16ff */
[-C--:B------:R-:W-:Y:S02]  /*82d0*/  ISETP.LT.AND P1, PT, R12, R131.reuse, !P0 ;  /* 0x000000830c00720c */ /* 0x080fe40004721270 */
[----:B------:R-:W-:Y:S02]  /*82e0*/  ISETP.LT.AND P0, PT, R14, R131, !P0 ;  /* 0x000000830e00720c */ /* 0x000fe40004701270 */
[----:B------:R-:W-:Y:S02]  /*82f0*/  LEA.HI.X.SX32 R5, R20, R147, 0x2, P6 ;  /* 0x0000009314057211 */ /* 0x000fe400030f16ff */
[----:B------:R-:W-:-:S03]  /*8300*/  LEA R10, P6, R13, R17, 0x2 ;  /* 0x000000110d0a7211 */ /* 0x000fc600078c10ff */
[----:B------:R2:W-:Y:S01]  /*8310*/  @P4 STG.E desc[UR14][R4.64], R37 ;  /* 0x0000002504004986 */ /* 0x0005e2000c10190e */
[----:B------:R-:W-:Y:S02]  /*8320*/  LEA.HI.X.SX32 R11, R13, R147, 0x2, P6 ;  /* 0x000000930d0b7211 */ /* 0x000fe400030f16ff */
[C---:B------:R-:W-:Y:S01]  /*8330*/  LEA R12, P6, R15.reuse, R17, 0x2 ;  /* 0x000000110f0c7211 */ /* 0x040fe200078c10ff */
[----:B------:R2:W-:Y:S03]  /*8340*/  @P3 STG.E desc[UR14][R6.64], R30 ;  /* 0x0000001e06003986 */ /* 0x0005e6000c10190e */
[----:B------:R-:W-:Y:S01]  /*8350*/  LEA.HI.X.SX32 R13, R15, R147, 0x2, P6 ;  /* 0x000000930f0d7211 */ /* 0x000fe200030f16ff */
[----:B------:R2:W-:Y:S04]  /*8360*/  @P2 STG.E desc[UR14][R8.64], R38 ;  /* 0x0000002608002986 */ /* 0x0005e8000c10190e */
[----:B------:R2:W-:Y:S01]  /*8370*/  @P1 STG.E desc[UR14][R10.64], R31 ;  /* 0x0000001f0a001986 */ /* 0x0005e2000c10190e */
[----:B------:R-:W-:Y:S05]  /*8380*/  @!P0 EXIT ;  /* 0x000000000000894d */ /* 0x000fea0003800000 */
[----:B------:R-:W-:Y:S01]  /*8390*/  STG.E desc[UR14][R12.64], R39 ;  /* 0x000000270c007986 */ /* 0x000fe2000c10190e */
[----:B------:R-:W-:Y:S05]  /*83a0*/  EXIT ;  /* 0x000000000000794d */ /* 0x000fea0003800000 */
.L_x_2:
[----:B------:R-:W-:-:S00]  /*83b0*/  BRA `(.L_x_2) ;  /* 0xfffffffc00fc7947 */ /* 0x000fc0000383ffff */
[----:B------:R-:W-:-:S00]  /*83c0*/  NOP ;  /* 0x0000000000007918 */ /* 0x000fc00000000000 */
        /* <DEDUP_REMOVED lines=11> */
.L_x_3:


//--------------------- .nv.shared.matmul_kernel  --------------------------
	.section	.nv.shared.matmul_kernel,"aw",@nobits
	.sectionflags	@""
	.align	16
	.zero		1024


//--------------------- .nv.shared.reserved.0     --------------------------
	.section	.nv.shared.reserved.0,"aw",@nobits
	.weak		__nv_reservedSMEM_offset_0_alias
	.size		__nv_reservedSMEM_offset_0_alias, 0, 0
	.other		__nv_reservedSMEM_offset_0_alias,@"STO_CUDA_RESERVED_SHARED STV_DEFAULT"
__nv_reservedSMEM_offset_0_alias:
	.zero		0


//--------------------- .nv.constant0.matmul_kernel --------------------------
	.section	.nv.constant0.matmul_kernel,"a",@progbits
	.sectionflags	@""
	.align	4
.nv.constant0.matmul_kernel:
	.zero		608


//--------------------- SYMBOLS --------------------------

	.type		.nv.reservedSmem.offset0,@object
	.size		.nv.reservedSmem.offset0,0x4
